	.target	sm_100a

	.elftype	@"ET_EXEC"


//--------------------- .note.nv.tkinfo           --------------------------
	.section	.note.nv.tkinfo,"",@"SHT_NOTE"
	.sectionflags	@"SHF_NOTE_NV_TKINFO"
	.tkinfo
        /*0018*/ 	.word	0x00000081
        /*0030*/ 	.string	""
        /*0030*/ 	.string	"ptxas-blackwell"
        /*0030*/ 	.string	"Cuda compilation tools, release 12.9, V12.9.86"
        /*0030*/ 	.string	"Build cuda_12.9.r12.9/compiler.36037853_0"
        /*0030*/ 	.string	"-v  -suppress-debug-info  -lineinfo  -arch sm_100a "



//--------------------- .note.nv.cuver            --------------------------
	.section	.note.nv.cuver,"",@"SHT_NOTE"
	.sectionflags	@"SHF_NOTE_NV_CUVER"
        /*0018*/ 	.short	0x0001
        /*001a*/ 	.short	0x0064
        /*001c*/ 	.short	0x0001
        /*001e*/ 	.short	0x0000
        /*0020*/ 	.short	0x0001
        /*0022*/ 	.short	0x0000


//--------------------- .nv.info                  --------------------------
	.section	.nv.info,"",@"SHT_CUDA_INFO"
	.align	4


	//----- nvinfo : EIATTR_REGCOUNT
	.align		4
        /*0000*/ 	.byte	0x04, 0x2f
        /*0002*/ 	.short	(.L_4 - .L_3)
	.align		4
.L_3:
        /*0004*/ 	.word	index@(gluon_tcgen05)
        /*0008*/ 	.word	0x00000047


	//----- nvinfo : EIATTR_FRAME_SIZE
	.align		4
.L_4:
        /*000c*/ 	.byte	0x04, 0x11
        /*000e*/ 	.short	(.L_6 - .L_5)
	.align		4
.L_5:
        /*0010*/ 	.word	index@($__internal_2_$__cuda_sm10x_tcgen05_guardrail_trap_unallocated_columns_being_dealloced)
        /*0014*/ 	.word	0x00000000


	//----- nvinfo : EIATTR_FRAME_SIZE
	.align		4
.L_6:
        /*0018*/ 	.byte	0x04, 0x11
        /*001a*/ 	.short	(.L_8 - .L_7)
	.align		4
.L_7:
        /*001c*/ 	.word	index@($__internal_1_$__cuda_sm10x_tcgen05_guardrail_trap_phase_invalid_during_alloc)
        /*0020*/ 	.word	0x00000000


	//----- nvinfo : EIATTR_FRAME_SIZE
	.align		4
.L_8:
        /*0024*/ 	.byte	0x04, 0x11
        /*0026*/ 	.short	(.L_10 - .L_9)
	.align		4
.L_9:
        /*0028*/ 	.word	index@($__internal_0_$__cuda_sm10x_tcgen05_guardrail_trap_col_being_dealloced_not_returned_by_alloc)
        /*002c*/ 	.word	0x00000000


	//----- nvinfo : EIATTR_FRAME_SIZE
	.align		4
.L_10:
        /*0030*/ 	.byte	0x04, 0x11
        /*0032*/ 	.short	(.L_12 - .L_11)
	.align		4
.L_11:
        /*0034*/ 	.word	index@(gluon_tcgen05)
        /*0038*/ 	.word	0x00000000


	//----- nvinfo : EIATTR_MIN_STACK_SIZE
	.align		4
.L_12:
        /*003c*/ 	.byte	0x04, 0x12
        /*003e*/ 	.short	(.L_14 - .L_13)
	.align		4
.L_13:
        /*0040*/ 	.word	index@(gluon_tcgen05)
        /*0044*/ 	.word	0x00000000
.L_14:


//--------------------- .nv.info.gluon_tcgen05    --------------------------
	.section	.nv.info.gluon_tcgen05,"",@"SHT_CUDA_INFO"
	.sectionflags	@""
	.align	4


	//----- nvinfo : EIATTR_CUDA_API_VERSION
	.align		4
        /*0000*/ 	.byte	0x04, 0x37
        /*0002*/ 	.short	(.L_16 - .L_15)
.L_15:
        /*0004*/ 	.word	0x00000081


	//----- nvinfo : EIATTR_KPARAM_INFO
	.align		4
.L_16:
        /*0008*/ 	.byte	0x04, 0x17
        /*000a*/ 	.short	(.L_18 - .L_17)
.L_17:
        /*000c*/ 	.word	0x00000000
        /*0010*/ 	.short	0x000a
        /*0012*/ 	.short	0x0048
        /*0014*/ 	.byte	0x00, 0xf4, 0x21, 0x00


	//----- nvinfo : EIATTR_KPARAM_INFO
	.align		4
.L_18:
        /*0018*/ 	.byte	0x04, 0x17
        /*001a*/ 	.short	(.L_20 - .L_19)
.L_19:
        /*001c*/ 	.word	0x00000000
        /*0020*/ 	.short	0x0009
        /*0022*/ 	.short	0x0040
        /*0024*/ 	.byte	0x00, 0xf4, 0x21, 0x00


	//----- nvinfo : EIATTR_KPARAM_INFO
	.align		4
.L_20:
        /*0028*/ 	.byte	0x04, 0x17
        /*002a*/ 	.short	(.L_22 - .L_21)
.L_21:
        /*002c*/ 	.word	0x00000000
        /*0030*/ 	.short	0x0008
        /*0032*/ 	.short	0x0038
        /*0034*/ 	.byte	0x00, 0xf0, 0x21, 0x00


	//----- nvinfo : EIATTR_KPARAM_INFO
	.align		4
.L_22:
        /*0038*/ 	.byte	0x04, 0x17
        /*003a*/ 	.short	(.L_24 - .L_23)
.L_23:
        /*003c*/ 	.word	0x00000000
        /*0040*/ 	.short	0x0007
        /*0042*/ 	.short	0x0030
        /*0044*/ 	.byte	0x00, 0xf0, 0x21, 0x00


	//----- nvinfo : EIATTR_KPARAM_INFO
	.align		4
.L_24:
        /*0048*/ 	.byte	0x04, 0x17
        /*004a*/ 	.short	(.L_26 - .L_25)
.L_25:
        /*004c*/ 	.word	0x00000000
        /*0050*/ 	.short	0x0006
        /*0052*/ 	.short	0x0028
        /*0054*/ 	.byte	0x00, 0xf0, 0x21, 0x00


	//----- nvinfo : EIATTR_KPARAM_INFO
	.align		4
.L_26:
        /*0058*/ 	.byte	0x04, 0x17
        /*005a*/ 	.short	(.L_28 - .L_27)
.L_27:
        /*005c*/ 	.word	0x00000000
        /*0060*/ 	.short	0x0005
        /*0062*/ 	.short	0x0020
        /*0064*/ 	.byte	0x00, 0xf0, 0x11, 0x00


	//----- nvinfo : EIATTR_KPARAM_INFO
	.align		4
.L_28:
        /*0068*/ 	.byte	0x04, 0x17
        /*006a*/ 	.short	(.L_30 - .L_29)
.L_29:
        /*006c*/ 	.word	0x00000000
        /*0070*/ 	.short	0x0004
        /*0072*/ 	.short	0x001c
        /*0074*/ 	.byte	0x00, 0xf0, 0x11, 0x00


	//----- nvinfo : EIATTR_KPARAM_INFO
	.align		4
.L_30:
        /*0078*/ 	.byte	0x04, 0x17
        /*007a*/ 	.short	(.L_32 - .L_31)
.L_31:
        /*007c*/ 	.word	0x00000000
        /*0080*/ 	.short	0x0003
        /*0082*/ 	.short	0x0018
        /*0084*/ 	.byte	0x00, 0xf0, 0x11, 0x00


	//----- nvinfo : EIATTR_KPARAM_INFO
	.align		4
.L_32:
        /*0088*/ 	.byte	0x04, 0x17
        /*008a*/ 	.short	(.L_34 - .L_33)
.L_33:
        /*008c*/ 	.word	0x00000000
        /*0090*/ 	.short	0x0002
        /*0092*/ 	.short	0x0010
        /*0094*/ 	.byte	0x00, 0xf4, 0x21, 0x00


	//----- nvinfo : EIATTR_KPARAM_INFO
	.align		4
.L_34:
        /*0098*/ 	.byte	0x04, 0x17
        /*009a*/ 	.short	(.L_36 - .L_35)
.L_35:
        /*009c*/ 	.word	0x00000000
        /*00a0*/ 	.short	0x0001
        /*00a2*/ 	.short	0x0008
        /*00a4*/ 	.byte	0x00, 0xf4, 0x21, 0x00


	//----- nvinfo : EIATTR_KPARAM_INFO
	.align		4
.L_36:
        /*00a8*/ 	.byte	0x04, 0x17
        /*00aa*/ 	.short	(.L_38 - .L_37)
.L_37:
        /*00ac*/ 	.word	0x00000000
        /*00b0*/ 	.short	0x0000
        /*00b2*/ 	.short	0x0000
        /*00b4*/ 	.byte	0x00, 0xf4, 0x21, 0x00


	//----- nvinfo : EIATTR_AT_ENTRY_FRAGMENTS
	.align		4
.L_38:
        /*00b8*/ 	.byte	0x04, 0x4f
        /*00ba*/ 	.short	(.L_40 - .L_39)


	//   ....[0]....
.L_39:
        /*00bc*/ 	.word	0x00000004


	//----- nvinfo : EIATTR_RESERVED_SMEM_USED
	.align		4
.L_40:
        /*00c0*/ 	.byte	0x01, 0x41
	.zero		2


	//----- nvinfo : EIATTR_SPARSE_MMA_MASK
	.align		4
        /*00c4*/ 	.byte	0x03, 0x50
        /*00c6*/ 	.short	0x0000


	//----- nvinfo : EIATTR_TCGEN05_1CTA_USED
	.align		4
        /*00c8*/ 	.byte	0x01, 0x51
	.zero		2


	//----- nvinfo : EIATTR_MAXREG_COUNT
	.align		4
        /*00cc*/ 	.byte	0x03, 0x1b
        /*00ce*/ 	.short	0x00ff


	//----- nvinfo : EIATTR_NUM_BARRIERS
	.align		4
        /*00d0*/ 	.byte	0x02, 0x4c
        /*00d2*/ 	.byte	0x01
	.zero		1


	//----- nvinfo : EIATTR_INT_WARP_WIDE_INSTR_OFFSETS
	.align		4
        /*00d4*/ 	.byte	0x04, 0x31
        /*00d6*/ 	.short	(.L_42 - .L_41)


	//   ....[0]....
.L_41:
        /*00d8*/ 	.word	0x00001770


	//   ....[1]....
        /*00dc*/ 	.word	0x00001790


	//   ....[2]....
        /*00e0*/ 	.word	0x00001820


	//   ....[3]....
        /*00e4*/ 	.word	0x000019d0


	//   ....[4]....
        /*00e8*/ 	.word	0x000019e0


	//   ....[5]....
        /*00ec*/ 	.word	0x000019f0


	//   ....[6]....
        /*00f0*/ 	.word	0x00001a00


	//   ....[7]....
        /*00f4*/ 	.word	0x00001c80


	//   ....[8]....
        /*00f8*/ 	.word	0x00001c90


	//   ....[9]....
        /*00fc*/ 	.word	0x00001e10


	//   ....[10]....
        /*0100*/ 	.word	0x00001e60


	//   ....[11]....
        /*0104*/ 	.word	0x00001e70


	//   ....[12]....
        /*0108*/ 	.word	0x00001ea0


	//   ....[13]....
        /*010c*/ 	.word	0x000020b0


	//   ....[14]....
        /*0110*/ 	.word	0x000020c0


	//   ....[15]....
        /*0114*/ 	.word	0x00002350


	//   ....[16]....
        /*0118*/ 	.word	0x00002360


	//   ....[17]....
        /*011c*/ 	.word	0x00002850


	//   ....[18]....
        /*0120*/ 	.word	0x000028a0


	//----- nvinfo : EIATTR_COOP_GROUP_MASK_REGIDS
	.align		4
.L_42:
        /*0124*/ 	.byte	0x04, 0x29
        /*0126*/ 	.short	(.L_44 - .L_43)


	//   ....[0]....
.L_43:
        /*0128*/ 	.word	0xffffffff


	//   ....[1]....
        /*012c*/ 	.word	0xffffffff


	//   ....[2]....
        /*0130*/ 	.word	0xffffffff


	//   ....[3]....
        /*0134*/ 	.word	0xffffffff


	//   ....[4]....
        /*0138*/ 	.word	0xffffffff


	//   ....[5]....
        /*013c*/ 	.word	0xffffffff


	//   ....[6]....
        /*0140*/ 	.word	0xffffffff


	//   ....[7]....
        /*0144*/ 	.word	0xffffffff


	//   ....[8]....
        /*0148*/ 	.word	0xffffffff


	//   ....[9]....
        /*014c*/ 	.word	0xffffffff


	//----- nvinfo : EIATTR_COOP_GROUP_INSTR_OFFSETS
	.align		4
.L_44:
        /*0150*/ 	.byte	0x04, 0x28
        /*0152*/ 	.short	(.L_46 - .L_45)


	//   ....[0]....
.L_45:
        /*0154*/ 	.word	0x00000050


	//   ....[1]....
        /*0158*/ 	.word	0x00000310


	//   ....[2]....
        /*015c*/ 	.word	0x00000500


	//   ....[3]....
        /*0160*/ 	.word	0x000009a0


	//   ....[4]....
        /*0164*/ 	.word	0x00000ae0


	//   ....[5]....
        /*0168*/ 	.word	0x00000fe0


	//   ....[6]....
        /*016c*/ 	.word	0x00001120


	//   ....[7]....
        /*0170*/ 	.word	0x00001610


	//   ....[8]....
        /*0174*/ 	.word	0x000026e0


	//   ....[9]....
        /*0178*/ 	.word	0x00002950


	//----- nvinfo : EIATTR_VRC_CTA_INIT_COUNT
	.align		4
.L_46:
        /*017c*/ 	.byte	0x02, 0x4a
        /*017e*/ 	.byte	0x80
	.zero		1


	//----- nvinfo : EIATTR_MBARRIER_INSTR_OFFSETS
	.align		4
        /*0180*/ 	.byte	0x04, 0x39
        /*0182*/ 	.short	(.L_48 - .L_47)


	//   ....[0]....
.L_47:
        /*0184*/ 	.word	0x00001840
        /*0188*/ 	.word	0x000000ff
        /*018c*/ 	.word	0x00006000
        /*0190*/ 	.short	0x0100
        /*0192*/ 	.byte	0x08
	.zero		1


	//   ....[1]....
        /*0194*/ 	.word	0x00001850
        /*0198*/ 	.word	0x000000ff
        /*019c*/ 	.word	0x00006010
        /*01a0*/ 	.short	0x0100
        /*01a2*/ 	.byte	0x08
	.zero		1


	//   ....[2]....
        /*01a4*/ 	.word	0x00001900
        /*01a8*/ 	.word	0x000000ff
        /*01ac*/ 	.word	0x00006008
        /*01b0*/ 	.short	0x0100
        /*01b2*/ 	.byte	0x08
	.zero		1


	//   ....[3]....
        /*01b4*/ 	.word	0x00001910
        /*01b8*/ 	.word	0x000000ff
        /*01bc*/ 	.word	0x00006018
        /*01c0*/ 	.short	0x0100
        /*01c2*/ 	.byte	0x08
	.zero		1


	//   ....[4]....
        /*01c4*/ 	.word	0x00001ae0
        /*01c8*/ 	.word	0x000000ff
        /*01cc*/ 	.word	0x00006000
        /*01d0*/ 	.short	0x010a
        /*01d2*/ 	.byte	0x08
	.zero		1


	//   ....[5]....
        /*01d4*/ 	.word	0x00001ce0
        /*01d8*/ 	.word	0x000000ff
        /*01dc*/ 	.word	0x00006010
        /*01e0*/ 	.short	0x010a
        /*01e2*/ 	.byte	0x08
	.zero		1


	//   ....[6]....
        /*01e4*/ 	.word	0x00001f10
        /*01e8*/ 	.word	0x000000ff
        /*01ec*/ 	.word	0x00006000
        /*01f0*/ 	.short	0x010a
        /*01f2*/ 	.byte	0x1c
	.zero		1


	//   ....[7]....
        /*01f4*/ 	.word	0x00002100
        /*01f8*/ 	.word	0x000000ff
        /*01fc*/ 	.word	0x00006010
        /*0200*/ 	.short	0x010a
        /*0202*/ 	.byte	0x1c
	.zero		1


	//   ....[8]....
        /*0204*/ 	.word	0x000021d0
        /*0208*/ 	.word	0x000000ff
        /*020c*/ 	.word	0x00006000
        /*0210*/ 	.short	0x0108
        /*0212*/ 	.byte	0x08
	.zero		1


	//   ....[9]....
        /*0214*/ 	.word	0x000021e0
        /*0218*/ 	.word	0x000000ff
        /*021c*/ 	.word	0x00006010
        /*0220*/ 	.short	0x0108
        /*0222*/ 	.byte	0x08
	.zero		1


	//   ....[10]....
        /*0224*/ 	.word	0x00002230
        /*0228*/ 	.word	0x000000ff
        /*022c*/ 	.word	0x00006008
        /*0230*/ 	.short	0x0108
        /*0232*/ 	.byte	0x08
	.zero		1


	//   ....[11]....
        /*0234*/ 	.word	0x00002240
        /*0238*/ 	.word	0x000000ff
        /*023c*/ 	.word	0x00006018
        /*0240*/ 	.short	0x0108
        /*0242*/ 	.byte	0x08
	.zero		1


	//   ....[12]....
        /*0244*/ 	.word	0x00002970
        /*0248*/ 	.word	0x000000ff
        /*024c*/ 	.word	0x00006000
        /*0250*/ 	.short	0x010a
        /*0252*/ 	.byte	0x08
	.zero		1


	//   ....[13]....
        /*0254*/ 	.word	0x000029a0
        /*0258*/ 	.word	0x000000ff
        /*025c*/ 	.word	0x00006010
        /*0260*/ 	.short	0x010a
        /*0262*/ 	.byte	0x08
	.zero		1


	//   ....[14]....
        /*0264*/ 	.word	0x000029d0
        /*0268*/ 	.word	0x000000ff
        /*026c*/ 	.word	0x00006000
        /*0270*/ 	.short	0x010a
        /*0272*/ 	.byte	0x1c
	.zero		1


	//   ....[15]....
        /*0274*/ 	.word	0x00002a00
        /*0278*/ 	.word	0x000000ff
        /*027c*/ 	.word	0x00006010
        /*0280*/ 	.short	0x010a
        /*0282*/ 	.byte	0x1c
	.zero		1


	//----- nvinfo : EIATTR_NUM_MBARRIERS
	.align		4
.L_48:
        /*0284*/ 	.byte	0x03, 0x38
        /*0286*/ 	.short	0x0004


	//----- nvinfo : EIATTR_EXIT_INSTR_OFFSETS
	.align		4
        /*0288*/ 	.byte	0x04, 0x1c
        /*028a*/ 	.short	(.L_50 - .L_49)


	//   ....[0]....
.L_49:
        /*028c*/ 	.word	0x00002960


	//----- nvinfo : EIATTR_REQNTID
	.align		4
.L_50:
        /*0290*/ 	.byte	0x04, 0x10
        /*0292*/ 	.short	(.L_52 - .L_51)
.L_51:
        /*0294*/ 	.word	0x00000080
        /*0298*/ 	.word	0x00000001
        /*029c*/ 	.word	0x00000001


	//----- nvinfo : EIATTR_CRS_STACK_SIZE
	.align		4
.L_52:
        /*02a0*/ 	.byte	0x04, 0x1e
        /*02a2*/ 	.short	(.L_54 - .L_53)
.L_53:
        /*02a4*/ 	.word	0x00000000


	//----- nvinfo : EIATTR_CBANK_PARAM_SIZE
	.align		4
.L_54:
        /*02a8*/ 	.byte	0x03, 0x19
        /*02aa*/ 	.short	0x0050


	//----- nvinfo : EIATTR_PARAM_CBANK
	.align		4
        /*02ac*/ 	.byte	0x04, 0x0a
        /*02ae*/ 	.short	(.L_56 - .L_55)
	.align		4
.L_55:
        /*02b0*/ 	.word	index@(.nv.constant0.gluon_tcgen05)
        /*02b4*/ 	.short	0x0380
        /*02b6*/ 	.short	0x0050


	//----- nvinfo : EIATTR_SW_WAR
	.align		4
.L_56:
        /*02b8*/ 	.byte	0x04, 0x36
        /*02ba*/ 	.short	(.L_58 - .L_57)
.L_57:
        /*02bc*/ 	.word	0x00000008
.L_58:


//--------------------- .nv.compat                --------------------------
	.section	.nv.compat,"",@"SHT_CUDA_COMPAT_INFO"
	.align	4
        /*0000*/ 	.byte	0x02, 0x02, 0x02, 0x00, 0x02, 0x05, 0x05, 0x00, 0x02, 0x03, 0x03, 0x00, 0x02, 0x06, 0x01, 0x00


//--------------------- .nv.callgraph             --------------------------
	.section	.nv.callgraph,"",@"SHT_CUDA_CALLGRAPH"
	.align	4
	.sectionentsize	8
	.align		4
        /*0000*/ 	.word	0x00000000
	.align		4
        /*0004*/ 	.word	0xffffffff
	.align		4
        /*0008*/ 	.word	0x00000000
	.align		4
        /*000c*/ 	.word	0xfffffffe
	.align		4
        /*0010*/ 	.word	0x00000000
	.align		4
        /*0014*/ 	.word	0xfffffffd
	.align		4
        /*0018*/ 	.word	0x00000000
	.align		4
        /*001c*/ 	.word	0xfffffffc


//--------------------- .text.gluon_tcgen05       --------------------------
	.section	.text.gluon_tcgen05,"ax",@progbits
	.align	128
        .global         gluon_tcgen05
        .type           gluon_tcgen05,@function
        .size           gluon_tcgen05,(.L_x_77 - gluon_tcgen05)
        .other          gluon_tcgen05,@"STO_CUDA_ENTRY STV_DEFAULT"
gluon_tcgen05:
.text.gluon_tcgen05:
[----:B------:R-:W1:Y:S01]  /*0000*/  LDC R1, c[0x0][0x37c] ;  /* 0x0000df00ff017b82 */ /* 0x000e620000000800 */
[----:B------:R-:W2:Y:S02]  /*0010*/  S2R R0, SR_TID.X ;  /* 0x0000000000007919 */ /* 0x000ea40000002100 */
[----:B--2---:R-:W-:-:S13]  /*0020*/  ISETP.GE.U32.AND P2, PT, R0, 0x20, PT ;  /* 0x000000200000780c */ /* 0x004fda0003f46070 */
[----:B------:R-:W-:Y:S05]  /*0030*/  @P2 BRA `(.L_x_0) ;  /* 0x0000000000b82947 */ /* 0x000fea0003800000 */
[----:B------:R-:W2:Y:S01]  /*0040*/  S2UR UR6, SR_CgaCtaId ;  /* 0x00000000000679c3 */ /* 0x000ea20000008800 */
[----:B------:R-:W-:Y:S01]  /*0050*/  NOP ;  /* 0x0000000000007918 */ /* 0x000fe20000000000 */
[----:B------:R-:W-:Y:S02]  /*0060*/  UMOV UR4, 0x40 ;  /* 0x0000004000047882 */ /* 0x000fe40000000000 */
[----:B--2---:R-:W-:-:S09]  /*0070*/  ULEA UR4, UR6, UR4, 0x18 ;  /* 0x0000000406047291 */ /* 0x004fd2000f8ec0ff */
[----:B------:R-:W2:Y:S01]  /*0080*/  LDS.U8 R2, [UR4] ;  /* 0x00000004ff027984 */ /* 0x000ea20008000000 */
[----:B------:R-:W-:Y:S02]  /*0090*/  UMOV UR4, 0x400 ;  /* 0x0000040000047882 */ /* 0x000fe40000000000 */
[----:B------:R-:W-:Y:S01]  /*00a0*/  ULEA UR4, UR6, UR4, 0x18 ;  /* 0x0000000406047291 */ /* 0x000fe2000f8ec0ff */
[----:B--2---:R-:W-:-:S13]  /*00b0*/  ISETP.NE.AND P0, PT, R2, RZ, PT ;  /* 0x000000ff0200720c */ /* 0x004fda0003f05270 */
[----:B------:R-:W-:Y:S05]  /*00c0*/  @P0 BRA `(.L_x_1) ;  /* 0x00000000007c0947 */ /* 0x000fea0003800000 */
[----:B------:R-:W-:-:S13]  /*00d0*/  ELECT P0, URZ, PT ;  /* 0x0000000000ff782f */ /* 0x000fda0003800000 */
[----:B------:R-:W-:Y:S05]  /*00e0*/  @!P0 BRA `(.L_x_2) ;  /* 0x0000000000848947 */ /* 0x000fea0003800000 */
[----:B------:R-:W-:Y:S01]  /*00f0*/  UMOV UR5, 0x2 ;  /* 0x0000000200057882 */ /* 0x000fe20000000000 */
[----:B------:R-:W-:Y:S02]  /*0100*/  IMAD.MOV.U32 R5, RZ, RZ, 0x1 ;  /* 0x00000001ff057424 */ /* 0x000fe400078e00ff */
[----:B------:R-:W-:Y:S02]  /*0110*/  IMAD.MOV.U32 R3, RZ, RZ, 0x3 ;  /* 0x00000003ff037424 */ /* 0x000fe400078e00ff */
[----:B------:R-:W-:Y:S04]  /*0120*/  DEPBAR.LE SB2, 0x36 ;  /* 0x0000ad800000791a */ /* 0x000fe80000000000 */
[----:B------:R-:W2:Y:S02]  /*0130*/  UTCATOMSWS.FIND_AND_SET.ALIGN UP0, UR5, UR5 ;  /* 0x00000005000575e3 */ /* 0x000ea40008000800 */
[----:B--2---:R-:W-:-:S04]  /*0140*/  PLOP3.LUT P0, PT, PT, PT, UP0, 0x80, 0x8 ;  /* 0x000000000008781c */ /* 0x004fc80003f0f008 */
[----:B------:R-:W-:-:S04]  /*0150*/  SEL R2, RZ, 0xffffffff, !P0 ;  /* 0xffffffffff027807 */ /* 0x000fc80004000000 */
[----:B------:R-:W-:Y:S01]  /*0160*/  ISETP.NE.AND P0, PT, R2, RZ, PT ;  /* 0x000000ff0200720c */ /* 0x000fe20003f05270 */
[----:B------:R-:W-:-:S12]  /*0170*/  IMAD.U32 R2, RZ, RZ, UR5 ;  /* 0x00000005ff027e24 */ /* 0x000fd8000f8e00ff */
[----:B------:R-:W-:Y:S05]  /*0180*/  @P0 BRA `(.L_x_3) ;  /* 0x0000000000240947 */ /* 0x000fea0003800000 */
.L_x_4:
[----:B------:R-:W-:Y:S05]  /*0190*/  NANOSLEEP 0x64 ;  /* 0x000000640000795d */ /* 0x000fea0003800000 */
[----:B------:R-:W-:-:S05]  /*01a0*/  UMOV UR5, 0x2 ;  /* 0x0000000200057882 */ /* 0x000fca0000000000 */
[----:B------:R-:W-:Y:S04]  /*01b0*/  DEPBAR.LE SB2, 0x36 ;  /* 0x0000ad800000791a */ /* 0x000fe80000000000 */
[----:B------:R-:W2:Y:S02]  /*01c0*/  UTCATOMSWS.FIND_AND_SET.ALIGN UP0, UR5, UR5 ;  /* 0x00000005000575e3 */ /* 0x000ea40008000800 */
[----:B--2---:R-:W-:-:S04]  /*01d0*/  PLOP3.LUT P0, PT, PT, PT, UP0, 0x80, 0x8 ;  /* 0x000000000008781c */ /* 0x004fc80003f0f008 */
[----:B------:R-:W-:-:S04]  /*01e0*/  SEL R2, RZ, 0xffffffff, !P0 ;  /* 0xffffffffff027807 */ /* 0x000fc80004000000 */
[----:B------:R-:W-:Y:S01]  /*01f0*/  ISETP.NE.AND P0, PT, R2, RZ, PT ;  /* 0x000000ff0200720c */ /* 0x000fe20003f05270 */
[----:B------:R-:W-:-:S12]  /*0200*/  IMAD.U32 R2, RZ, RZ, UR5 ;  /* 0x00000005ff027e24 */ /* 0x000fd8000f8e00ff */
[----:B------:R-:W-:Y:S05]  /*0210*/  @!P0 BRA `(.L_x_4) ;  /* 0xfffffffc00dc8947 */ /* 0x000fea000383ffff */
.L_x_3:
[C---:B------:R-:W-:Y:S01]  /*0220*/  VIADD R4, R2.reuse, 0x10 ;  /* 0x0000001002047836 */ /* 0x040fe20000000000 */
[----:B------:R-:W-:Y:S01]  /*0230*/  UMOV UR5, 0x50 ;  /* 0x0000005000057882 */ /* 0x000fe20000000000 */
[----:B------:R-:W-:Y:S01]  /*0240*/  SHF.L.U32 R3, R3, R2, RZ ;  /* 0x0000000203037219 */ /* 0x000fe200000006ff */
[----:B------:R-:W-:Y:S01]  /*0250*/  ULEA UR5, UR6, UR5, 0x18 ;  /* 0x0000000506057291 */ /* 0x000fe2000f8ec0ff */
[----:B------:R-:W-:Y:S01]  /*0260*/  IMAD.SHL.U32 R2, R2, 0x20, RZ ;  /* 0x0000002002027824 */ /* 0x000fe200078e00ff */
[----:B------:R-:W-:-:S04]  /*0270*/  SHF.L.U32 R4, R5, R4, RZ ;  /* 0x0000000405047219 */ /* 0x000fc800000006ff */
[----:B------:R-:W-:-:S05]  /*0280*/  LOP3.LUT R3, R4, R3, RZ, 0xfc, !PT ;  /* 0x0000000304037212 */ /* 0x000fca00078efcff */
[----:B------:R2:W-:Y:S04]  /*0290*/  ATOMS.OR RZ, [UR5], R3 ;  /* 0x00000003ffff798c */ /* 0x0005e8000b000005 */
[----:B------:R2:W-:Y:S01]  /*02a0*/  STS [UR4], R2 ;  /* 0x00000002ff007988 */ /* 0x0005e20008000804 */
[----:B------:R-:W-:Y:S05]  /*02b0*/  BRA `(.L_x_2) ;  /* 0x0000000000107947 */ /* 0x000fea0003800000 */
.L_x_1:
[----:B------:R-:W-:Y:S01]  /*02c0*/  IMAD.MOV.U32 R3, RZ, RZ, -0x1 ;  /* 0xffffffffff037424 */ /* 0x000fe200078e00ff */
[----:B------:R-:W-:-:S04]  /*02d0*/  MOV R2, 0x300 ;  /* 0x0000030000027802 */ /* 0x000fc80000000f00 */
[----:B------:R2:W-:Y:S03]  /*02e0*/  STS [UR4], R3 ;  /* 0x00000003ff007988 */ /* 0x0005e60008000804 */
[----:B-12---:R-:W-:Y:S05]  /*02f0*/  CALL.REL.NOINC `($__internal_1_$__cuda_sm10x_tcgen05_guardrail_trap_phase_invalid_during_alloc) ;  /* 0x0000002400d87944 */ /* 0x006fea0003c00000 */
.L_x_2:
[----:B------:R-:W-:Y:S05]  /*0300*/  WARPSYNC.ALL ;  /* 0x0000000000007948 */ /* 0x000fea0003800000 */
[----:B------:R-:W-:Y:S01]  /*0310*/  NOP ;  /* 0x0000000000007918 */ /* 0x000fe20000000000 */
.L_x_0:
[----:B------:R-:W3:Y:S08]  /*0320*/  S2UR UR4, SR_CgaCtaId ;  /* 0x00000000000479c3 */ /* 0x000ef00000008800 */
[----:B------:R-:W-:Y:S01]  /*0330*/  BAR.SYNC.DEFER_BLOCKING 0x0 ;  /* 0x0000000000007b1d */ /* 0x000fe20000010000 */
[----:B------:R-:W-:-:S05]  /*0340*/  LOP3.LUT R68, R0, 0x7f, RZ, 0xc0, !PT ;  /* 0x0000007f00447812 */ /* 0x000fca00078ec0ff */
[----:B------:R-:W-:Y:S02]  /*0350*/  UMOV UR8, 0x400 ;  /* 0x0000040000087882 */ /* 0x000fe40000000000 */
[----:B--2---:R-:W2:Y:S08]  /*0360*/  LDC R3, c[0x0][0x398] ;  /* 0x0000e600ff037b82 */ /* 0x004eb00000000800 */
[----:B------:R-:W4:Y:S01]  /*0370*/  LDC R10, c[0x0][0x3a0] ;  /* 0x0000e800ff0a7b82 */ /* 0x000f220000000800 */
[----:B---3--:R-:W-:-:S07]  /*0380*/  ULEA UR8, UR4, UR8, 0x18 ;  /* 0x0000000804087291 */ /* 0x008fce000f8ec0ff */
[----:B------:R-:W3:Y:S02]  /*0390*/  S2UR UR9, SR_CTAID.Y ;  /* 0x00000000000979c3 */ /* 0x000ee40000002600 */
[----:B------:R-:W5:Y:S06]  /*03a0*/  LDS R4, [UR8] ;  /* 0x00000008ff047984 */ /* 0x000f6c0008000800 */
[----:B------:R-:W-:Y:S06]  /*03b0*/  BAR.SYNC.DEFER_BLOCKING 0x0 ;  /* 0x0000000000007b1d */ /* 0x000fec0000010000 */
[----:B------:R-:W-:Y:S05]  /*03c0*/  @P2 BRA `(.L_x_5) ;  /* 0x0000000000182947 */ /* 0x000fea0003800000 */
[----:B------:R-:W-:Y:S01]  /*03d0*/  ELECT P0, URZ, PT ;  /* 0x0000000000ff782f */ /* 0x000fe20003800000 */
[----:B------:R-:W-:Y:S01]  /*03e0*/  IMAD.MOV.U32 R2, RZ, RZ, 0x1 ;  /* 0x00000001ff027424 */ /* 0x000fe200078e00ff */
[----:B------:R-:W-:Y:S01]  /*03f0*/  UMOV UR5, 0x40 ;  /* 0x0000004000057882 */ /* 0x000fe20000000000 */
[----:B------:R-:W-:Y:S01]  /*0400*/  UVIRTCOUNT.DEALLOC.SMPOOL 0x80 ;  /* 0x000000800000784c */ /* 0x000fe20000000000 */
[----:B------:R-:W-:-:S09]  /*0410*/  ULEA UR5, UR4, UR5, 0x18 ;  /* 0x0000000504057291 */ /* 0x000fd2000f8ec0ff */
[----:B------:R5:W-:Y:S03]  /*0420*/  @P0 STS.U8 [UR5], R2 ;  /* 0x00000002ff000988 */ /* 0x000be60008000005 */
.L_x_5:
[----:B------:R-:W5:Y:S01]  /*0430*/  S2UR UR4, SR_CTAID.Z ;  /* 0x00000000000479c3 */ /* 0x000f620000002700 */
[----:B------:R-:W4:Y:S01]  /*0440*/  LDCU UR5, c[0x0][0x370] ;  /* 0x00006e00ff0577ac */ /* 0x000f220008000800 */
[C---:B------:R-:W-:Y:S01]  /*0450*/  ISETP.GE.U32.AND P0, PT, R68.reuse, 0x20, PT ;  /* 0x000000204400780c */ /* 0x040fe20003f06070 */
[----:B--2--5:R-:W-:Y:S01]  /*0460*/  VIADD R2, R3, 0xffffffff ;  /* 0xffffffff03027836 */ /* 0x024fe20000000000 */
[C---:B------:R-:W-:Y:S01]  /*0470*/  ISETP.NE.U32.AND P3, PT, R68.reuse, RZ, PT ;  /* 0x000000ff4400720c */ /* 0x040fe20003f65070 */
[----:B------:R-:W2:Y:S01]  /*0480*/  LDCU UR6, c[0x0][0x374] ;  /* 0x00006e80ff0677ac */ /* 0x000ea20008000800 */
[----:B------:R-:W-:Y:S01]  /*0490*/  LEA R11, R68, UR8, 0x2 ;  /* 0x00000008440b7c11 */ /* 0x000fe2000f8e10ff */
[----:B----4-:R-:W-:Y:S01]  /*04a0*/  VIADD R12, R10, 0xffffffff ;  /* 0xffffffff0a0c7836 */ /* 0x010fe20000000000 */
[----:B------:R-:W4:Y:S01]  /*04b0*/  S2UR UR7, SR_CTAID.X ;  /* 0x00000000000779c3 */ /* 0x000f220000002500 */
[----:B------:R-:W5:Y:S01]  /*04c0*/  LDCU.64 UR20, c[0x0][0x3c0] ;  /* 0x00007800ff1477ac */ /* 0x000f620008000a00 */
[----:B------:R-:W-:Y:S01]  /*04d0*/  R2UR UR23, R4 ;  /* 0x00000000041772ca */ /* 0x000fe200000e0000 */
[----:B------:R-:W-:Y:S04]  /*04e0*/  BSSY.RECONVERGENT B0, `(.L_x_6) ;  /* 0x0000011000007945 */ /* 0x000fe80003800200 */
[----:B------:R3:W-:Y:S01]  /*04f0*/  @!P0 STS [R11], RZ ;  /* 0x000000ff0b008388 */ /* 0x0007e20000000800 */
[----:B------:R-:W-:-:S03]  /*0500*/  NOP ;  /* 0x0000000000007918 */ /* 0x000fc60000000000 */
[----:B------:R3:W-:Y:S02]  /*0510*/  @!P3 STS [UR8+0x24], R2 ;  /* 0x00002402ff00b988 */ /* 0x0007e40008000808 */
[----:B--23--:R-:W-:Y:S02]  /*0520*/  UIMAD UR4, UR4, UR6, UR9 ;  /* 0x00000006040472a4 */ /* 0x00cfe4000f8e0209 */
[----:B------:R2:W-:Y:S02]  /*0530*/  @!P3 STS [UR8+0x20], R12 ;  /* 0x0000200cff00b988 */ /* 0x0005e40008000808 */
[----:B----4-:R-:W-:-:S04]  /*0540*/  UIMAD UR4, UR4, UR5, UR7 ;  /* 0x00000005040472a4 */ /* 0x010fc8000f8e0207 */
[----:B------:R-:W-:-:S04]  /*0550*/  UIMAD UR4, UR4, 0x180, URZ ;  /* 0x00000180040478a4 */ /* 0x000fc8000f8e02ff */
[----:B-----5:R-:W-:-:S04]  /*0560*/  UIADD3 UR24, UP0, UPT, UR4, UR20, URZ ;  /* 0x0000001404187290 */ /* 0x020fc8000ff1e0ff */
[----:B------:R-:W-:Y:S01]  /*0570*/  ULEA.HI.X.SX32 UR25, UR4, UR21, 0x1, UP0 ;  /* 0x0000001504197291 */ /* 0x000fe200080f0eff */
[----:B--2---:R-:W-:Y:S11]  /*0580*/  @P3 BRA `(.L_x_7) ;  /* 0x0000000000183947 */ /* 0x004ff60003800000 */
[----:B------:R-:W2:Y:S01]  /*0590*/  LDS R3, [UR8+0x8] ;  /* 0x00000808ff037984 */ /* 0x000ea20008000800 */
[----:B------:R-:W3:Y:S01]  /*05a0*/  LDC.64 R6, c[0x0][0x380] ;  /* 0x0000e000ff067b82 */ /* 0x000ee20000000a00 */
[----:B------:R-:W-:Y:S02]  /*05b0*/  IMAD.MOV.U32 R4, RZ, RZ, 0x70 ;  /* 0x00000070ff047424 */ /* 0x000fe400078e00ff */
[----:B---3--:R3:W-:Y:S03]  /*05c0*/  STS.64 [UR8], R6 ;  /* 0x00000006ff007988 */ /* 0x0087e60008000a08 */
[----:B--2---:R-:W-:-:S05]  /*05d0*/  LOP3.LUT R3, R3, 0x10, R4, 0xd8, !PT ;  /* 0x0000001003037812 */ /* 0x004fca00078ed804 */
[----:B------:R3:W-:Y:S02]  /*05e0*/  STS [UR8+0x8], R3 ;  /* 0x00000803ff007988 */ /* 0x0007e40008000808 */
.L_x_7:
[----:B------:R-:W-:Y:S05]  /*05f0*/  BSYNC.RECONVERGENT B0 ;  /* 0x0000000000007941 */ /* 0x000fea0003800200 */
.L_x_6:
[----:B------:R-:W-:Y:S04]  /*0600*/  BSSY.RECONVERGENT B0, `(.L_x_8) ;  /* 0x000000a000007945 */ /* 0x000fe80003800200 */
[----:B------:R-:W-:Y:S05]  /*0610*/  @P3 BRA `(.L_x_9) ;  /* 0x0000000000203947 */ /* 0x000fea0003800000 */
[----:B---3--:R-:W2:Y:S01]  /*0620*/  LDS R3, [UR8+0x34] ;  /* 0x00003408ff037984 */ /* 0x008ea20008000800 */
[----:B------:R-:W-:Y:S02]  /*0630*/  IMAD.MOV.U32 R4, RZ, RZ, 0x1f000000 ;  /* 0x1f000000ff047424 */ /* 0x000fe400078e00ff */
[----:B------:R-:W-:Y:S01]  /*0640*/  @!P3 IMAD.MOV.U32 R5, RZ, RZ, 0x7f ;  /* 0x0000007fff05b424 */ /* 0x000fe200078e00ff */
[----:B------:R-:W3:Y:S02]  /*0650*/  @!P3 LDS R6, [UR8+0x38] ;  /* 0x00003808ff06b984 */ /* 0x000ee40008000800 */
[----:B--2---:R-:W-:Y:S02]  /*0660*/  LOP3.LUT R3, R3, 0xff000000, R4, 0xb8, !PT ;  /* 0xff00000003037812 */ /* 0x004fe400078eb804 */
[----:B---3--:R-:W-:-:S03]  /*0670*/  @!P3 LOP3.LUT R4, R6, 0xff, R5, 0xb8, !PT ;  /* 0x000000ff0604b812 */ /* 0x008fc600078eb805 */
[----:B------:R2:W-:Y:S04]  /*0680*/  STS [UR8+0x34], R3 ;  /* 0x00003403ff007988 */ /* 0x0005e80008000808 */
[----:B------:R2:W-:Y:S02]  /*0690*/  @!P3 STS [UR8+0x38], R4 ;  /* 0x00003804ff00b988 */ /* 0x0005e40008000808 */
.L_x_9:
[----:B------:R-:W-:Y:S05]  /*06a0*/  BSYNC.RECONVERGENT B0 ;  /* 0x0000000000007941 */ /* 0x000fea0003800200 */
.L_x_8:
[----:B------:R-:W-:Y:S04]  /*06b0*/  BSSY.RECONVERGENT B0, `(.L_x_10) ;  /* 0x000000e000007945 */ /* 0x000fe80003800200 */
[----:B------:R-:W-:Y:S05]  /*06c0*/  @P3 BRA `(.L_x_11) ;  /* 0x0000000000303947 */ /* 0x000fea0003800000 */
[----:B--2---:R-:W2:Y:S01]  /*06d0*/  LDS R4, [UR8+0x34] ;  /* 0x00003408ff047984 */ /* 0x004ea20008000800 */
[----:B------:R-:W4:Y:S03]  /*06e0*/  LDC.64 R8, c[0x0][0x3a8] ;  /* 0x0000ea00ff087b82 */ /* 0x000f260000000a00 */
[----:B---3--:R-:W3:Y:S01]  /*06f0*/  LDS R3, [UR8+0x1c] ;  /* 0x00001c08ff037984 */ /* 0x008ee20008000800 */
[C---:B----4-:R-:W-:Y:S01]  /*0700*/  SHF.L.U64.HI R6, R8.reuse, 0x1, R9 ;  /* 0x0000000108067819 */ /* 0x050fe20000010209 */
[----:B------:R-:W-:-:S03]  /*0710*/  IMAD.SHL.U32 R5, R8, 0x2, RZ ;  /* 0x0000000208057824 */ /* 0x000fc600078e00ff */
[--C-:B------:R-:W-:Y:S02]  /*0720*/  SHF.R.U32.HI R8, RZ, 0x4, R6.reuse ;  /* 0x00000004ff087819 */ /* 0x100fe40000011606 */
[----:B------:R-:W-:-:S05]  /*0730*/  SHF.R.U64 R5, R5, 0x4, R6 ;  /* 0x0000000405057819 */ /* 0x000fca0000001206 */
[----:B------:R4:W-:Y:S01]  /*0740*/  STS [UR8+0xc], R5 ;  /* 0x00000c05ff007988 */ /* 0x0009e20008000808 */
[----:B--2---:R-:W-:Y:S02]  /*0750*/  LOP3.LUT R4, R4, 0x7, RZ, 0xb8, !PT ;  /* 0x0000000704047812 */ /* 0x004fe400078eb8ff */
[----:B---3--:R-:W-:-:S03]  /*0760*/  LOP3.LUT R3, R3, 0xf, R8, 0xb8, !PT ;  /* 0x0000000f03037812 */ /* 0x008fc600078eb808 */
[----:B------:R4:W-:Y:S04]  /*0770*/  STS [UR8+0x34], R4 ;  /* 0x00003404ff007988 */ /* 0x0009e80008000808 */
[----:B------:R4:W-:Y:S02]  /*0780*/  STS [UR8+0x1c], R3 ;  /* 0x00001c03ff007988 */ /* 0x0009e40008000808 */
.L_x_11:
[----:B------:R-:W-:Y:S05]  /*0790*/  BSYNC.RECONVERGENT B0 ;  /* 0x0000000000007941 */ /* 0x000fea0003800200 */
.L_x_10:
[----:B------:R-:W-:Y:S04]  /*07a0*/  BSSY.RECONVERGENT B1, `(.L_x_12) ;  /* 0x000001a000017945 */ /* 0x000fe80003800200 */
[----:B------:R-:W-:Y:S04]  /*07b0*/  BSSY.RELIABLE B0, `(.L_x_13) ;  /* 0x0000015000007945 */ /* 0x000fe80003800100 */
[----:B------:R-:W-:Y:S05]  /*07c0*/  @P3 BRA `(.L_x_14) ;  /* 0x0000000000203947 */ /* 0x000fea0003800000 */
[----:B--234-:R-:W2:Y:S02]  /*07d0*/  LDS R3, [UR8+0x34] ;  /* 0x00003408ff037984 */ /* 0x01cea40008000800 */
[----:B--2---:R-:W-:-:S05]  /*07e0*/  LOP3.LUT R3, R3, 0x38, RZ, 0xb8, !PT ;  /* 0x0000003803037812 */ /* 0x004fca00078eb8ff */
[----:B------:R2:W-:Y:S01]  /*07f0*/  STS [UR8+0x34], R3 ;  /* 0x00003403ff007988 */ /* 0x0005e20008000808 */
[----:B------:R-:W-:Y:S05]  /*0800*/  @P3 BRA `(.L_x_15) ;  /* 0x0000000000203947 */ /* 0x000fea0003800000 */
[----:B--2---:R-:W2:Y:S01]  /*0810*/  LDS R3, [UR8+0x8] ;  /* 0x00000808ff037984 */ /* 0x004ea20008000800 */
[----:B------:R-:W-:-:S05]  /*0820*/  IMAD.MOV.U32 R4, RZ, RZ, 0x780 ;  /* 0x00000780ff047424 */ /* 0x000fca00078e00ff */
[----:B--2---:R-:W-:-:S05]  /*0830*/  LOP3.LUT R3, R3, 0x300, R4, 0xd8, !PT ;  /* 0x0000030003037812 */ /* 0x004fca00078ed804 */
[----:B------:R5:W-:Y:S02]  /*0840*/  STS [UR8+0x8], R3 ;  /* 0x00000803ff007988 */ /* 0x000be40008000808 */
.L_x_14:
[----:B------:R-:W-:Y:S05]  /*0850*/  @P3 BRA `(.L_x_16) ;  /* 0x0000000000283947 */ /* 0x000fea0003800000 */
[----:B--2345:R-:W2:Y:S02]  /*0860*/  LDS R3, [UR8+0x8] ;  /* 0x00000808ff037984 */ /* 0x03cea40008000800 */
[----:B--2---:R-:W-:-:S05]  /*0870*/  LOP3.LUT R3, R3, 0x1800, RZ, 0xb8, !PT ;  /* 0x0000180003037812 */ /* 0x004fca00078eb8ff */
[----:B------:R3:W-:Y:S02]  /*0880*/  STS [UR8+0x8], R3 ;  /* 0x00000803ff007988 */ /* 0x0007e40008000808 */
.L_x_15:
[----:B------:R-:W-:Y:S05]  /*0890*/  @P3 BREAK.RELIABLE B0 ;  /* 0x0000000000003942 */ /* 0x000fea0003800100 */
[----:B------:R-:W-:Y:S05]  /*08a0*/  @P3 BRA `(.L_x_17) ;  /* 0x0000000000243947 */ /* 0x000fea0003800000 */
[----:B------:R-:W4:Y:S01]  /*08b0*/  LDS R4, [UR8+0x8] ;  /* 0x00000808ff047984 */ /* 0x000f220008000800 */
[----:B--23--:R-:W-:-:S05]  /*08c0*/  IMAD.MOV.U32 R3, RZ, RZ, 0x6000 ;  /* 0x00006000ff037424 */ /* 0x00cfca00078e00ff */
[----:B----4-:R-:W-:-:S04]  /*08d0*/  LOP3.LUT R3, R4, 0x4000, R3, 0xd8, !PT ;  /* 0x0000400004037812 */ /* 0x010fc800078ed803 */
[----:B------:R-:W-:-:S05]  /*08e0*/  LOP3.LUT R3, R3, 0x400000, RZ, 0xb8, !PT ;  /* 0x0040000003037812 */ /* 0x000fca00078eb8ff */
[----:B------:R2:W-:Y:S02]  /*08f0*/  STS [UR8+0x8], R3 ;  /* 0x00000803ff007988 */ /* 0x0005e40008000808 */
.L_x_16:
[----:B------:R-:W-:Y:S05]  /*0900*/  BSYNC.RELIABLE B0 ;  /* 0x0000000000007941 */ /* 0x000fea0003800100 */
.L_x_13:
[----:B--2345:R-:W2:Y:S02]  /*0910*/  @!P3 LDS R3, [UR8+0x8] ;  /* 0x00000808ff03b984 */ /* 0x03cea40008000800 */
[----:B--2---:R-:W-:-:S05]  /*0920*/  @!P3 LOP3.LUT R3, R3, 0x8000, RZ, 0xb8, !PT ;  /* 0x000080000303b812 */ /* 0x004fca00078eb8ff */
[----:B------:R4:W-:Y:S02]  /*0930*/  @!P3 STS [UR8+0x8], R3 ;  /* 0x00000803ff00b988 */ /* 0x0009e40008000808 */
.L_x_17:
[----:B------:R-:W-:Y:S05]  /*0940*/  BSYNC.RECONVERGENT B1 ;  /* 0x0000000000017941 */ /* 0x000fea0003800200 */
.L_x_12:
[----:B------:R-:W-:Y:S05]  /*0950*/  WARPSYNC.ALL ;  /* 0x0000000000007948 */ /* 0x000fea0003800000 */
[----:B------:R-:W-:Y:S01]  /*0960*/  NOP ;  /* 0x0000000000007918 */ /* 0x000fe20000000000 */
[----:B------:R-:W-:Y:S05]  /*0970*/  @P0 BRA `(.L_x_18) ;  /* 0x0000000000300947 */ /* 0x000fea0003800000 */
[----:B--234-:R-:W2:Y:S01]  /*0980*/  S2R R3, SR_LANEID ;  /* 0x0000000000037919 */ /* 0x01cea20000000000 */
[----:B------:R-:W-:Y:S05]  /*0990*/  WARPSYNC.ALL ;  /* 0x0000000000007948 */ /* 0x000fea0003800000 */
[----:B------:R-:W-:Y:S01]  /*09a0*/  NOP ;  /* 0x0000000000007918 */ /* 0x000fe20000000000 */
[----:B--2---:R-:W-:-:S05]  /*09b0*/  IMAD.SHL.U32 R3, R3, 0x4, RZ ;  /* 0x0000000403037824 */ /* 0x004fca00078e00ff */
[----:B------:R-:W2:Y:S01]  /*09c0*/  LDS R7, [R3+UR8] ;  /* 0x0000000803077984 */ /* 0x000ea20008000800 */
[----:B------:R-:W-:-:S05]  /*09d0*/  IADD3 R4, P1, PT, R3, UR24, RZ ;  /* 0x0000001803047c10 */ /* 0x000fca000ff3e0ff */
[----:B------:R-:W-:-:S05]  /*09e0*/  IMAD.X R5, RZ, RZ, UR25, P1 ;  /* 0x00000019ff057e24 */ /* 0x000fca00088e06ff */
[----:B--2---:R5:W2:Y:S01]  /*09f0*/  ATOMG.E.EXCH.STRONG.GPU PT, RZ, [R4], R7 ;  /* 0x0000000704ff73a8 */ /* 0x004aa200041ee100 */
[----:B------:R-:W-:-:S04]  /*0a00*/  DEPBAR {5,4,3,2,1,0} ;  /* 0x0000003f0000791a */ /* 0x000fc80000000000 */
[----:B------:R-:W3:Y:S02]  /*0a10*/  CCTL.E.C.LDCU.IV.DEEP [UR24] ;  /* 0x0000000018007540 */ /* 0x000ee40009c08000 */
[----:B---3--:R5:W-:Y:S01]  /*0a20*/  UTMACCTL.IV [UR24] ;  /* 0x00000000180079b9 */ /* 0x008be20008000000 */
[----:B------:R-:W-:Y:S01]  /*0a30*/  NOP ;  /* 0x0000000000007918 */ /* 0x000fe20000000000 */
.L_x_18:
[----:B------:R-:W-:Y:S05]  /*0a40*/  @P0 BRA `(.L_x_19) ;  /* 0x00000000000c0947 */ /* 0x000fea0003800000 */
[----:B------:R0:W-:Y:S01]  /*0a50*/  UTMACMDFLUSH ;  /* 0x00000000000079b7 */ /* 0x0001e20000000000 */
[----:B------:R-:W-:Y:S05]  /*0a60*/  @P0 BRA `(.L_x_19) ;  /* 0x0000000000040947 */ /* 0x000fea0003800000 */
[----:B------:R-:W-:-:S04]  /*0a70*/  DEPBAR.LE SB0, 0x0 ;  /* 0x000080000000791a */ /* 0x000fc80000000000 */
.L_x_19:
[----:B------:R-:W-:Y:S05]  /*0a80*/  WARPSYNC.ALL ;  /* 0x0000000000007948 */ /* 0x000fea0003800000 */
[----:B------:R-:W-:Y:S01]  /*0a90*/  NOP ;  /* 0x0000000000007918 */ /* 0x000fe20000000000 */
[----:B--2---:R-:W-:Y:S06]  /*0aa0*/  BAR.SYNC.DEFER_BLOCKING 0x0 ;  /* 0x0000000000007b1d */ /* 0x004fec0000010000 */
[----:B------:R-:W-:Y:S02]  /*0ab0*/  BSSY.RECONVERGENT B1, `(.L_x_20) ;  /* 0x000000b000017945 */ /* 0x000fe40003800200 */
[----:B------:R-:W-:Y:S06]  /*0ac0*/  BAR.SYNC.DEFER_BLOCKING 0x0 ;  /* 0x0000000000007b1d */ /* 0x000fec0000010000 */
[----:B------:R2:W-:Y:S01]  /*0ad0*/  @!P0 STS [R11], RZ ;  /* 0x000000ff0b008388 */ /* 0x0005e20000000800 */
[----:B------:R-:W-:Y:S01]  /*0ae0*/  NOP ;  /* 0x0000000000007918 */ /* 0x000fe20000000000 */
[----:B------:R-:W-:Y:S05]  /*0af0*/  @P3 BRA `(.L_x_21) ;  /* 0x0000000000183947 */ /* 0x000fea0003800000 */
[----:B---34-:R-:W3:Y:S01]  /*0b00*/  LDS R3, [UR8+0x8] ;  /* 0x00000808ff037984 */ /* 0x018ee20008000800 */
[----:B-----5:R-:W4:Y:S01]  /*0b10*/  LDC.64 R6, c[0x0][0x388] ;  /* 0x0000e200ff067b82 */ /* 0x020f220000000a00 */
[----:B------:R-:W-:Y:S02]  /*0b20*/  IMAD.MOV.U32 R4, RZ, RZ, 0x70 ;  /* 0x00000070ff047424 */ /* 0x000fe400078e00ff */
[----:B----4-:R4:W-:Y:S03]  /*0b30*/  STS.64 [UR8], R6 ;  /* 0x00000006ff007988 */ /* 0x0109e60008000a08 */
[----:B---3--:R-:W-:-:S05]  /*0b40*/  LOP3.LUT R3, R3, 0x10, R4, 0xd8, !PT ;  /* 0x0000001003037812 */ /* 0x008fca00078ed804 */
[----:B------:R4:W-:Y:S02]  /*0b50*/  STS [UR8+0x8], R3 ;  /* 0x00000803ff007988 */ /* 0x0009e40008000808 */
.L_x_21:
[----:B-----5:R-:W-:Y:S05]  /*0b60*/  BSYNC.RECONVERGENT B1 ;  /* 0x0000000000017941 */ /* 0x020fea0003800200 */
.L_x_20:
[----:B------:R-:W-:Y:S04]  /*0b70*/  BSSY.RECONVERGENT B2, `(.L_x_22) ;  /* 0x000000f000027945 */ /* 0x000fe80003800200 */
[----:B------:R-:W-:Y:S04]  /*0b80*/  BSSY.RELIABLE B1, `(.L_x_23) ;  /* 0x000000c000017945 */ /* 0x000fe80003800100 */
[----:B------:R-:W-:Y:S05]  /*0b90*/  @P3 BRA `(.L_x_24) ;  /* 0x0000000000283947 */ /* 0x000fea0003800000 */
[----:B---34-:R-:W3:Y:S01]  /*0ba0*/  LDS R3, [UR8+0x34] ;  /* 0x00003408ff037984 */ /* 0x018ee20008000800 */
[----:B------:R-:W-:Y:S01]  /*0bb0*/  IMAD.MOV.U32 R4, RZ, RZ, 0x1f000000 ;  /* 0x1f000000ff047424 */ /* 0x000fe200078e00ff */
[----:B------:R-:W-:Y:S05]  /*0bc0*/  @P3 BREAK.RELIABLE B1 ;  /* 0x0000000000013942 */ /* 0x000fea0003800100 */
[----:B---3--:R-:W-:-:S05]  /*0bd0*/  LOP3.LUT R3, R3, 0xff000000, R4, 0xb8, !PT ;  /* 0xff00000003037812 */ /* 0x008fca00078eb804 */
[----:B------:R3:W-:Y:S01]  /*0be0*/  STS [UR8+0x34], R3 ;  /* 0x00003403ff007988 */ /* 0x0007e20008000808 */
[----:B------:R-:W-:Y:S05]  /*0bf0*/  @P3 BRA `(.L_x_25) ;  /* 0x0000000000183947 */ /* 0x000fea0003800000 */
[----:B------:R-:W4:Y:S01]  /*0c00*/  LDS R4, [UR8+0x38] ;  /* 0x00003808ff047984 */ /* 0x000f220008000800 */
[----:B---3--:R-:W-:-:S05]  /*0c10*/  IMAD.MOV.U32 R3, RZ, RZ, 0x3f ;  /* 0x0000003fff037424 */ /* 0x008fca00078e00ff */
[----:B----4-:R-:W-:-:S05]  /*0c20*/  LOP3.LUT R3, R4, 0xff, R3, 0xb8, !PT ;  /* 0x000000ff04037812 */ /* 0x010fca00078eb803 */
[----:B------:R5:W-:Y:S02]  /*0c30*/  STS [UR8+0x38], R3 ;  /* 0x00003803ff007988 */ /* 0x000be40008000808 */
.L_x_24:
[----:B------:R-:W-:Y:S05]  /*0c40*/  BSYNC.RELIABLE B1 ;  /* 0x0000000000017941 */ /* 0x000fea0003800100 */
.L_x_23:
[----:B------:R2:W-:Y:S02]  /*0c50*/  @!P3 STS [UR8+0x20], R12 ;  /* 0x0000200cff00b988 */ /* 0x0005e40008000808 */
.L_x_25:
[----:B------:R-:W-:Y:S05]  /*0c60*/  BSYNC.RECONVERGENT B2 ;  /* 0x0000000000027941 */ /* 0x000fea0003800200 */
.L_x_22:
[----:B------:R-:W-:Y:S05]  /*0c70*/  WARPSYNC.ALL ;  /* 0x0000000000007948 */ /* 0x000fea0003800000 */
[----:B------:R-:W-:Y:S01]  /*0c80*/  NOP ;  /* 0x0000000000007918 */ /* 0x000fe20000000000 */
[----:B---345:R-:W3:Y:S01]  /*0c90*/  LDC R3, c[0x0][0x39c] ;  /* 0x0000e700ff037b82 */ /* 0x038ee20000000800 */
[----:B------:R-:W-:Y:S01]  /*0ca0*/  BSSY.RECONVERGENT B2, `(.L_x_26) ;  /* 0x0000010000027945 */ /* 0x000fe20003800200 */
[----:B---3--:R-:W-:-:S05]  /*0cb0*/  VIADD R3, R3, 0xffffffff ;  /* 0xffffffff03037836 */ /* 0x008fca0000000000 */
[----:B------:R3:W-:Y:S01]  /*0cc0*/  @!P3 STS [UR8+0x24], R3 ;  /* 0x00002403ff00b988 */ /* 0x0007e20008000808 */
[----:B------:R-:W-:Y:S05]  /*0cd0*/  @P3 BRA `(.L_x_27) ;  /* 0x0000000000303947 */ /* 0x000fea0003800000 */
[----:B------:R-:W4:Y:S01]  /*0ce0*/  LDS R5, [UR8+0x34] ;  /* 0x00003408ff057984 */ /* 0x000f220008000800 */
[----:B------:R-:W5:Y:S03]  /*0cf0*/  LDC.64 R6, c[0x0][0x3b0] ;  /* 0x0000ec00ff067b82 */ /* 0x000f660000000a00 */
[----:B------:R-:W2:Y:S01]  /*0d00*/  LDS R4, [UR8+0x1c] ;  /* 0x00001c08ff047984 */ /* 0x000ea20008000800 */
[C---:B-----5:R-:W-:Y:S01]  /*0d10*/  SHF.L.U64.HI R7, R6.reuse, 0x1, R7 ;  /* 0x0000000106077819 */ /* 0x060fe20000010207 */
[----:B------:R-:W-:-:S03]  /*0d20*/  IMAD.SHL.U32 R6, R6, 0x2, RZ ;  /* 0x0000000206067824 */ /* 0x000fc600078e00ff */
[--C-:B------:R-:W-:Y:S02]  /*0d30*/  SHF.R.U32.HI R9, RZ, 0x4, R7.reuse ;  /* 0x00000004ff097819 */ /* 0x100fe40000011607 */
[----:B------:R-:W-:-:S05]  /*0d40*/  SHF.R.U64 R6, R6, 0x4, R7 ;  /* 0x0000000406067819 */ /* 0x000fca0000001207 */
[----:B------:R5:W-:Y:S01]  /*0d50*/  STS [UR8+0xc], R6 ;  /* 0x00000c06ff007988 */ /* 0x000be20008000808 */
[----:B----4-:R-:W-:Y:S02]  /*0d60*/  LOP3.LUT R5, R5, 0x7, RZ, 0xb8, !PT ;  /* 0x0000000705057812 */ /* 0x010fe400078eb8ff */
[----:B--2---:R-:W-:-:S03]  /*0d70*/  LOP3.LUT R4, R4, 0xf, R9, 0xb8, !PT ;  /* 0x0000000f04047812 */ /* 0x004fc600078eb809 */
[----:B------:R5:W-:Y:S04]  /*0d80*/  STS [UR8+0x34], R5 ;  /* 0x00003405ff007988 */ /* 0x000be80008000808 */
[----:B------:R5:W-:Y:S02]  /*0d90*/  STS [UR8+0x1c], R4 ;  /* 0x00001c04ff007988 */ /* 0x000be40008000808 */
.L_x_27:
[----:B------:R-:W-:Y:S05]  /*0da0*/  BSYNC.RECONVERGENT B2 ;  /* 0x0000000000027941 */ /* 0x000fea0003800200 */
.L_x_26:
[----:B------:R-:W-:Y:S04]  /*0db0*/  BSSY.RECONVERGENT B3, `(.L_x_28) ;  /* 0x000001a000037945 */ /* 0x000fe80003800200 */
[----:B------:R-:W-:Y:S04]  /*0dc0*/  BSSY.RELIABLE B2, `(.L_x_29) ;  /* 0x0000015000027945 */ /* 0x000fe80003800100 */
[----:B------:R-:W-:Y:S05]  /*0dd0*/  @P3 BRA `(.L_x_30) ;  /* 0x0000000000203947 */ /* 0x000fea0003800000 */
[----:B-----5:R-:W4:Y:S02]  /*0de0*/  LDS R4, [UR8+0x34] ;  /* 0x00003408ff047984 */ /* 0x020f240008000800 */
[----:B----4-:R-:W-:-:S05]  /*0df0*/  LOP3.LUT R4, R4, 0x38, RZ, 0xb8, !PT ;  /* 0x0000003804047812 */ /* 0x010fca00078eb8ff */
[----:B------:R4:W-:Y:S01]  /*0e00*/  STS [UR8+0x34], R4 ;  /* 0x00003404ff007988 */ /* 0x0009e20008000808 */
[----:B------:R-:W-:Y:S05]  /*0e10*/  @P3 BRA `(.L_x_31) ;  /* 0x0000000000203947 */ /* 0x000fea0003800000 */
[----:B----4-:R-:W4:Y:S01]  /*0e20*/  LDS R4, [UR8+0x8] ;  /* 0x00000808ff047984 */ /* 0x010f220008000800 */
[----:B------:R-:W-:-:S05]  /*0e30*/  IMAD.MOV.U32 R5, RZ, RZ, 0x780 ;  /* 0x00000780ff057424 */ /* 0x000fca00078e00ff */
[----:B----4-:R-:W-:-:S05]  /*0e40*/  LOP3.LUT R4, R4, 0x300, R5, 0xd8, !PT ;  /* 0x0000030004047812 */ /* 0x010fca00078ed805 */
[----:B------:R4:W-:Y:S02]  /*0e50*/  STS [UR8+0x8], R4 ;  /* 0x00000804ff007988 */ /* 0x0009e40008000808 */
.L_x_30:
[----:B------:R-:W-:Y:S05]  /*0e60*/  @P3 BRA `(.L_x_32) ;  /* 0x0000000000283947 */ /* 0x000fea0003800000 */
[----:B----45:R-:W4:Y:S02]  /*0e70*/  LDS R4, [UR8+0x8] ;  /* 0x00000808ff047984 */ /* 0x030f240008000800 */
[----:B----4-:R-:W-:-:S05]  /*0e80*/  LOP3.LUT R4, R4, 0x1800, RZ, 0xb8, !PT ;  /* 0x0000180004047812 */ /* 0x010fca00078eb8ff */
[----:B------:R5:W-:Y:S02]  /*0e90*/  STS [UR8+0x8], R4 ;  /* 0x00000804ff007988 */ /* 0x000be40008000808 */
.L_x_31:
[----:B------:R-:W-:Y:S05]  /*0ea0*/  @P3 BREAK.RELIABLE B2 ;  /* 0x0000000000023942 */ /* 0x000fea0003800100 */
[----:B------:R-:W-:Y:S05]  /*0eb0*/  @P3 BRA `(.L_x_33) ;  /* 0x0000000000243947 */ /* 0x000fea0003800000 */
[----:B----45:R-:W4:Y:S01]  /*0ec0*/  LDS R4, [UR8+0x8] ;  /* 0x00000808ff047984 */ /* 0x030f220008000800 */
[----:B------:R-:W-:-:S05]  /*0ed0*/  IMAD.MOV.U32 R5, RZ, RZ, 0x6000 ;  /* 0x00006000ff057424 */ /* 0x000fca00078e00ff */
[----:B----4-:R-:W-:-:S04]  /*0ee0*/  LOP3.LUT R4, R4, 0x4000, R5, 0xd8, !PT ;  /* 0x0000400004047812 */ /* 0x010fc800078ed805 */
[----:B------:R-:W-:-:S05]  /*0ef0*/  LOP3.LUT R4, R4, 0x400000, RZ, 0xb8, !PT ;  /* 0x0040000004047812 */ /* 0x000fca00078eb8ff */
[----:B------:R4:W-:Y:S02]  /*0f00*/  STS [UR8+0x8], R4 ;  /* 0x00000804ff007988 */ /* 0x0009e40008000808 */
.L_x_32:
[----:B------:R-:W-:Y:S05]  /*0f10*/  BSYNC.RELIABLE B2 ;  /* 0x0000000000027941 */ /* 0x000fea0003800100 */
.L_x_29:
[----:B----45:R-:W4:Y:S02]  /*0f20*/  @!P3 LDS R4, [UR8+0x8] ;  /* 0x00000808ff04b984 */ /* 0x030f240008000800 */
[----:B----4-:R-:W-:-:S05]  /*0f30*/  @!P3 LOP3.LUT R4, R4, 0x8000, RZ, 0xb8, !PT ;  /* 0x000080000404b812 */ /* 0x010fca00078eb8ff */
[----:B------:R4:W-:Y:S02]  /*0f40*/  @!P3 STS [UR8+0x8], R4 ;  /* 0x00000804ff00b988 */ /* 0x0009e40008000808 */
.L_x_33:
[----:B------:R-:W-:Y:S05]  /*0f50*/  BSYNC.RECONVERGENT B3 ;  /* 0x0000000000037941 */ /* 0x000fea0003800200 */
.L_x_28:
[----:B------:R-:W-:Y:S05]  /*0f60*/  WARPSYNC.ALL ;  /* 0x0000000000007948 */ /* 0x000fea0003800000 */
[----:B------:R-:W-:Y:S01]  /*0f70*/  NOP ;  /* 0x0000000000007918 */ /* 0x000fe20000000000 */
[----:B------:R-:W-:-:S04]  /*0f80*/  UIADD3 UR5, UPT, UPT, UR4, 0x80, URZ ;  /* 0x0000008004057890 */ /* 0x000fc8000fffe0ff */
[----:B------:R-:W-:-:S04]  /*0f90*/  UIADD3 UR26, UP0, UPT, UR5, UR20, URZ ;  /* 0x00000014051a7290 */ /* 0x000fc8000ff1e0ff */
[----:B------:R-:W-:Y:S01]  /*0fa0*/  ULEA.HI.X.SX32 UR27, UR5, UR21, 0x1, UP0 ;  /* 0x00000015051b7291 */ /* 0x000fe200080f0eff */
[----:B------:R-:W-:Y:S11]  /*0fb0*/  @P0 BRA `(.L_x_34) ;  /* 0x0000000000300947 */ /* 0x000ff60003800000 */
[----:B----45:R-:W4:Y:S01]  /*0fc0*/  S2R R4, SR_LANEID ;  /* 0x0000000000047919 */ /* 0x030f220000000000 */
[----:B------:R-:W-:Y:S05]  /*0fd0*/  WARPSYNC.ALL ;  /* 0x0000000000007948 */ /* 0x000fea0003800000 */
[----:B------:R-:W-:Y:S01]  /*0fe0*/  NOP ;  /* 0x0000000000007918 */ /* 0x000fe20000000000 */
[----:B----4-:R-:W-:-:S05]  /*0ff0*/  IMAD.SHL.U32 R6, R4, 0x4, RZ ;  /* 0x0000000404067824 */ /* 0x010fca00078e00ff */
[----:B------:R-:W4:Y:S01]  /*1000*/  LDS R7, [R6+UR8] ;  /* 0x0000000806077984 */ /* 0x000f220008000800 */
[----:B------:R-:W-:-:S05]  /*1010*/  IADD3 R4, P1, PT, R6, UR26, RZ ;  /* 0x0000001a06047c10 */ /* 0x000fca000ff3e0ff */
[----:B------:R-:W-:-:S05]  /*1020*/  IMAD.X R5, RZ, RZ, UR27, P1 ;  /* 0x0000001bff057e24 */ /* 0x000fca00088e06ff */
[----:B----4-:R4:W5:Y:S01]  /*1030*/  ATOMG.E.EXCH.STRONG.GPU PT, RZ, [R4], R7 ;  /* 0x0000000704ff73a8 */ /* 0x01096200041ee100 */
[----:B------:R-:W-:-:S04]  /*1040*/  DEPBAR {5,4,3,2,1,0} ;  /* 0x0000003f0000791a */ /* 0x000fc80000000000 */
[----:B------:R-:W2:Y:S02]  /*1050*/  CCTL.E.C.LDCU.IV.DEEP [UR26] ;  /* 0x000000001a007540 */ /* 0x000ea40009c08000 */
[----:B--2---:R4:W-:Y:S01]  /*1060*/  UTMACCTL.IV [UR26] ;  /* 0x000000001a0079b9 */ /* 0x0049e20008000000 */
[----:B------:R-:W-:Y:S01]  /*1070*/  NOP ;  /* 0x0000000000007918 */ /* 0x000fe20000000000 */
.L_x_34:
[----:B------:R-:W-:Y:S05]  /*1080*/  @P0 BRA `(.L_x_35) ;  /* 0x00000000000c0947 */ /* 0x000fea0003800000 */
[----:B------:R0:W-:Y:S01]  /*1090*/  UTMACMDFLUSH ;  /* 0x00000000000079b7 */ /* 0x0001e20000000000 */
[----:B------:R-:W-:Y:S05]  /*10a0*/  @P0 BRA `(.L_x_35) ;  /* 0x0000000000040947 */ /* 0x000fea0003800000 */
[----:B------:R-:W-:-:S04]  /*10b0*/  DEPBAR.LE SB0, 0x0 ;  /* 0x000080000000791a */ /* 0x000fc80000000000 */
.L_x_35:
[----:B------:R-:W-:Y:S05]  /*10c0*/  WARPSYNC.ALL ;  /* 0x0000000000007948 */ /* 0x000fea0003800000 */
[----:B------:R-:W-:Y:S01]  /*10d0*/  NOP ;  /* 0x0000000000007918 */ /* 0x000fe20000000000 */
[----:B-----5:R-:W-:Y:S06]  /*10e0*/  BAR.SYNC.DEFER_BLOCKING 0x0 ;  /* 0x0000000000007b1d */ /* 0x020fec0000010000 */
[----:B------:R-:W-:Y:S02]  /*10f0*/  BSSY.RECONVERGENT B3, `(.L_x_36) ;  /* 0x000000b000037945 */ /* 0x000fe40003800200 */
[----:B------:R-:W-:Y:S06]  /*1100*/  BAR.SYNC.DEFER_BLOCKING 0x0 ;  /* 0x0000000000007b1d */ /* 0x000fec0000010000 */
[----:B------:R5:W-:Y:S01]  /*1110*/  @!P0 STS [R11], RZ ;  /* 0x000000ff0b008388 */ /* 0x000be20000000800 */
[----:B------:R-:W-:Y:S01]  /*1120*/  NOP ;  /* 0x0000000000007918 */ /* 0x000fe20000000000 */
[----:B------:R-:W-:Y:S05]  /*1130*/  @P3 BRA `(.L_x_37) ;  /* 0x0000000000183947 */ /* 0x000fea0003800000 */
[----:B----4-:R-:W4:Y:S01]  /*1140*/  LDS R4, [UR8+0x8] ;  /* 0x00000808ff047984 */ /* 0x010f220008000800 */
[----:B------:R-:W2:Y:S01]  /*1150*/  LDC.64 R6, c[0x0][0x390] ;  /* 0x0000e400ff067b82 */ /* 0x000ea20000000a00 */
[----:B------:R-:W-:Y:S02]  /*1160*/  IMAD.MOV.U32 R5, RZ, RZ, 0x70 ;  /* 0x00000070ff057424 */ /* 0x000fe400078e00ff */
[----:B--2---:R2:W-:Y:S03]  /*1170*/  STS.64 [UR8], R6 ;  /* 0x00000006ff007988 */ /* 0x0045e60008000a08 */
[----:B----4-:R-:W-:-:S05]  /*1180*/  LOP3.LUT R4, R4, 0x10, R5, 0xd8, !PT ;  /* 0x0000001004047812 */ /* 0x010fca00078ed805 */
[----:B------:R2:W-:Y:S02]  /*1190*/  STS [UR8+0x8], R4 ;  /* 0x00000804ff007988 */ /* 0x0005e40008000808 */
.L_x_37:
[----:B----4-:R-:W-:Y:S05]  /*11a0*/  BSYNC.RECONVERGENT B3 ;  /* 0x0000000000037941 */ /* 0x010fea0003800200 */
.L_x_36:
[----:B------:R-:W-:Y:S04]  /*11b0*/  BSSY.RECONVERGENT B4, `(.L_x_38) ;  /* 0x0000011000047945 */ /* 0x000fe80003800200 */
[----:B------:R-:W-:Y:S04]  /*11c0*/  BSSY.RELIABLE B3, `(.L_x_39) ;  /* 0x000000e000037945 */ /* 0x000fe80003800100 */
[----:B------:R-:W-:Y:S05]  /*11d0*/  @P3 BRA `(.L_x_40) ;  /* 0x0000000000243947 */ /* 0x000fea0003800000 */
[----:B--2---:R-:W2:Y:S01]  /*11e0*/  LDS R4, [UR8+0x34] ;  /* 0x00003408ff047984 */ /* 0x004ea20008000800 */
[----:B------:R-:W-:-:S05]  /*11f0*/  IMAD.MOV.U32 R5, RZ, RZ, 0x3f000000 ;  /* 0x3f000000ff057424 */ /* 0x000fca00078e00ff */
[----:B--2---:R-:W-:-:S05]  /*1200*/  LOP3.LUT R4, R4, 0xff000000, R5, 0xb8, !PT ;  /* 0xff00000004047812 */ /* 0x004fca00078eb805 */
[----:B------:R2:W-:Y:S01]  /*1210*/  STS [UR8+0x34], R4 ;  /* 0x00003404ff007988 */ /* 0x0005e20008000808 */
[----:B------:R-:W-:Y:S05]  /*1220*/  @P3 BRA `(.L_x_41) ;  /* 0x00000000001c3947 */ /* 0x000fea0003800000 */
[----:B--2---:R-:W2:Y:S01]  /*1230*/  LDS R4, [UR8+0x38] ;  /* 0x00003808ff047984 */ /* 0x004ea20008000800 */
[----:B------:R-:W-:-:S05]  /*1240*/  IMAD.MOV.U32 R5, RZ, RZ, 0x7f ;  /* 0x0000007fff057424 */ /* 0x000fca00078e00ff */
[----:B--2---:R-:W-:-:S05]  /*1250*/  LOP3.LUT R4, R4, 0xff, R5, 0xb8, !PT ;  /* 0x000000ff04047812 */ /* 0x004fca00078eb805 */
[----:B------:R4:W-:Y:S02]  /*1260*/  STS [UR8+0x38], R4 ;  /* 0x00003804ff007988 */ /* 0x0009e40008000808 */
.L_x_40:
[----:B------:R-:W-:Y:S05]  /*1270*/  @P3 BREAK.RELIABLE B3 ;  /* 0x0000000000033942 */ /* 0x000fea0003800100 */
[----:B------:R-:W-:Y:S05]  /*1280*/  @P3 BRA `(.L_x_42) ;  /* 0x00000000000c3947 */ /* 0x000fea0003800000 */
[----:B------:R2:W-:Y:S02]  /*1290*/  STS [UR8+0x20], R3 ;  /* 0x00002003ff007988 */ /* 0x0005e40008000808 */
.L_x_41:
[----:B------:R-:W-:Y:S05]  /*12a0*/  BSYNC.RELIABLE B3 ;  /* 0x0000000000037941 */ /* 0x000fea0003800100 */
.L_x_39:
[----:B------:R2:W-:Y:S02]  /*12b0*/  @!P3 STS [UR8+0x24], R2 ;  /* 0x00002402ff00b988 */ /* 0x0005e40008000808 */
.L_x_42:
[----:B------:R-:W-:Y:S05]  /*12c0*/  BSYNC.RECONVERGENT B4 ;  /* 0x0000000000047941 */ /* 0x000fea0003800200 */
.L_x_38:
[----:B------:R-:W-:Y:S05]  /*12d0*/  WARPSYNC.ALL ;  /* 0x0000000000007948 */ /* 0x000fea0003800000 */
[----:B------:R-:W-:Y:S01]  /*12e0*/  NOP ;  /* 0x0000000000007918 */ /* 0x000fe20000000000 */
[----:B------:R-:W-:Y:S04]  /*12f0*/  BSSY.RECONVERGENT B4, `(.L_x_43) ;  /* 0x000000e000047945 */ /* 0x000fe80003800200 */
[----:B------:R-:W-:Y:S05]  /*1300*/  @P3 BRA `(.L_x_44) ;  /* 0x0000000000303947 */ /* 0x000fea0003800000 */
[----:B--23--:R-:W2:Y:S01]  /*1310*/  LDS R3, [UR8+0x34] ;  /* 0x00003408ff037984 */ /* 0x00cea20008000800 */
[----:B----4-:R-:W3:Y:S03]  /*1320*/  LDC.64 R4, c[0x0][0x3b8] ;  /* 0x0000ee00ff047b82 */ /* 0x010ee60000000a00 */
[----:B------:R-:W4:Y:S01]  /*1330*/  LDS R2, [UR8+0x1c] ;  /* 0x00001c08ff027984 */ /* 0x000f220008000800 */
[C---:B---3--:R-:W-:Y:S01]  /*1340*/  SHF.L.U64.HI R5, R4.reuse, 0x1, R5 ;  /* 0x0000000104057819 */ /* 0x048fe20000010205 */
[----:B------:R-:W-:-:S03]  /*1350*/  IMAD.SHL.U32 R4, R4, 0x2, RZ ;  /* 0x0000000204047824 */ /* 0x000fc600078e00ff */
[--C-:B------:R-:W-:Y:S02]  /*1360*/  SHF.R.U32.HI R7, RZ, 0x4, R5.reuse ;  /* 0x00000004ff077819 */ /* 0x100fe40000011605 */
[----:B------:R-:W-:-:S05]  /*1370*/  SHF.R.U64 R4, R4, 0x4, R5 ;  /* 0x0000000404047819 */ /* 0x000fca0000001205 */
[----:B------:R3:W-:Y:S01]  /*1380*/  STS [UR8+0xc], R4 ;  /* 0x00000c04ff007988 */ /* 0x0007e20008000808 */
[----:B--2---:R-:W-:Y:S02]  /*1390*/  LOP3.LUT R3, R3, 0x7, RZ, 0xb8, !PT ;  /* 0x0000000703037812 */ /* 0x004fe400078eb8ff */
[----:B----4-:R-:W-:-:S03]  /*13a0*/  LOP3.LUT R2, R2, 0xf, R7, 0xb8, !PT ;  /* 0x0000000f02027812 */ /* 0x010fc600078eb807 */
[----:B------:R3:W-:Y:S04]  /*13b0*/  STS [UR8+0x34], R3 ;  /* 0x00003403ff007988 */ /* 0x0007e80008000808 */
[----:B------:R3:W-:Y:S02]  /*13c0*/  STS [UR8+0x1c], R2 ;  /* 0x00001c02ff007988 */ /* 0x0007e40008000808 */
.L_x_44:
[----:B------:R-:W-:Y:S05]  /*13d0*/  BSYNC.RECONVERGENT B4 ;  /* 0x0000000000047941 */ /* 0x000fea0003800200 */
.L_x_43:
[----:B------:R-:W-:Y:S04]  /*13e0*/  BSSY.RECONVERGENT B5, `(.L_x_45) ;  /* 0x000001a000057945 */ /* 0x000fe80003800200 */
[----:B------:R-:W-:Y:S04]  /*13f0*/  BSSY.RELIABLE B4, `(.L_x_46) ;  /* 0x0000015000047945 */ /* 0x000fe80003800100 */
[----:B------:R-:W-:Y:S05]  /*1400*/  @P3 BRA `(.L_x_47) ;  /* 0x0000000000203947 */ /* 0x000fea0003800000 */
[----:B--23--:R-:W2:Y:S02]  /*1410*/  LDS R2, [UR8+0x34] ;  /* 0x00003408ff027984 */ /* 0x00cea40008000800 */
[----:B--2---:R-:W-:-:S05]  /*1420*/  LOP3.LUT R2, R2, 0x38, RZ, 0xb8, !PT ;  /* 0x0000003802027812 */ /* 0x004fca00078eb8ff */
[----:B------:R2:W-:Y:S01]  /*1430*/  STS [UR8+0x34], R2 ;  /* 0x00003402ff007988 */ /* 0x0005e20008000808 */
[----:B------:R-:W-:Y:S05]  /*1440*/  @P3 BRA `(.L_x_48) ;  /* 0x0000000000203947 */ /* 0x000fea0003800000 */
[----:B--2---:R-:W2:Y:S01]  /*1450*/  LDS R2, [UR8+0x8] ;  /* 0x00000808ff027984 */ /* 0x004ea20008000800 */
[----:B------:R-:W-:-:S05]  /*1460*/  IMAD.MOV.U32 R3, RZ, RZ, 0x780 ;  /* 0x00000780ff037424 */ /* 0x000fca00078e00ff */
[----:B--2---:R-:W-:-:S05]  /*1470*/  LOP3.LUT R2, R2, 0x300, R3, 0xd8, !PT ;  /* 0x0000030002027812 */ /* 0x004fca00078ed803 */
[----:B------:R2:W-:Y:S02]  /*1480*/  STS [UR8+0x8], R2 ;  /* 0x00000802ff007988 */ /* 0x0005e40008000808 */
.L_x_47:
[----:B------:R-:W-:Y:S05]  /*1490*/  @P3 BRA `(.L_x_49) ;  /* 0x0000000000283947 */ /* 0x000fea0003800000 */
[----:B--23--:R-:W2:Y:S02]  /*14a0*/  LDS R2, [UR8+0x8] ;  /* 0x00000808ff027984 */ /* 0x00cea40008000800 */
[----:B--2---:R-:W-:-:S05]  /*14b0*/  LOP3.LUT R2, R2, 0x1800, RZ, 0xb8, !PT ;  /* 0x0000180002027812 */ /* 0x004fca00078eb8ff */
[----:B------:R3:W-:Y:S02]  /*14c0*/  STS [UR8+0x8], R2 ;  /* 0x00000802ff007988 */ /* 0x0007e40008000808 */
.L_x_48:
[----:B------:R-:W-:Y:S05]  /*14d0*/  @P3 BREAK.RELIABLE B4 ;  /* 0x0000000000043942 */ /* 0x000fea0003800100 */
[----:B------:R-:W-:Y:S05]  /*14e0*/  @P3 BRA `(.L_x_50) ;  /* 0x0000000000243947 */ /* 0x000fea0003800000 */
[----:B--23--:R-:W2:Y:S01]  /*14f0*/  LDS R2, [UR8+0x8] ;  /* 0x00000808ff027984 */ /* 0x00cea20008000800 */
[----:B------:R-:W-:-:S05]  /*1500*/  IMAD.MOV.U32 R3, RZ, RZ, 0x6000 ;  /* 0x00006000ff037424 */ /* 0x000fca00078e00ff */
[----:B--2---:R-:W-:-:S04]  /*1510*/  LOP3.LUT R2, R2, 0x6000, R3, 0xd8, !PT ;  /* 0x0000600002027812 */ /* 0x004fc800078ed803 */
[----:B------:R-:W-:-:S05]  /*1520*/  LOP3.LUT R2, R2, 0x400000, RZ, 0xb8, !PT ;  /* 0x0040000002027812 */ /* 0x000fca00078eb8ff */
[----:B------:R2:W-:Y:S02]  /*1530*/  STS [UR8+0x8], R2 ;  /* 0x00000802ff007988 */ /* 0x0005e40008000808 */
.L_x_49:
[----:B------:R-:W-:Y:S05]  /*1540*/  BSYNC.RELIABLE B4 ;  /* 0x0000000000047941 */ /* 0x000fea0003800100 */
.L_x_46:
[----:B--23--:R-:W2:Y:S02]  /*1550*/  @!P3 LDS R2, [UR8+0x8] ;  /* 0x00000808ff02b984 */ /* 0x00cea40008000800 */
[----:B--2---:R-:W-:-:S05]  /*1560*/  @!P3 LOP3.LUT R2, R2, 0x8000, RZ, 0xb8, !PT ;  /* 0x000080000202b812 */ /* 0x004fca00078eb8ff */
[----:B------:R2:W-:Y:S02]  /*1570*/  @!P3 STS [UR8+0x8], R2 ;  /* 0x00000802ff00b988 */ /* 0x0005e40008000808 */
.L_x_50:
[----:B------:R-:W-:Y:S05]  /*1580*/  BSYNC.RECONVERGENT B5 ;  /* 0x0000000000057941 */ /* 0x000fea0003800200 */
.L_x_45:
[----:B------:R-:W-:Y:S05]  /*1590*/  WARPSYNC.ALL ;  /* 0x0000000000007948 */ /* 0x000fea0003800000 */
[----:B------:R-:W-:Y:S01]  /*15a0*/  NOP ;  /* 0x0000000000007918 */ /* 0x000fe20000000000 */
[----:B------:R-:W-:-:S04]  /*15b0*/  UIADD3 UR4, UPT, UPT, UR4, 0x100, URZ ;  /* 0x0000010004047890 */ /* 0x000fc8000fffe0ff */
[----:B------:R-:W-:-:S04]  /*15c0*/  UIADD3 UR20, UP0, UPT, UR4, UR20, URZ ;  /* 0x0000001404147290 */ /* 0x000fc8000ff1e0ff */
[----:B------:R-:W-:Y:S01]  /*15d0*/  ULEA.HI.X.SX32 UR21, UR4, UR21, 0x1, UP0 ;  /* 0x0000001504157291 */ /* 0x000fe200080f0eff */
[----:B------:R-:W-:Y:S11]  /*15e0*/  @P0 BRA `(.L_x_51) ;  /* 0x0000000000300947 */ /* 0x000ff60003800000 */
[----:B--23--:R-:W2:Y:S01]  /*15f0*/  S2R R2, SR_LANEID ;  /* 0x0000000000027919 */ /* 0x00cea20000000000 */
[----:B------:R-:W-:Y:S05]  /*1600*/  WARPSYNC.ALL ;  /* 0x0000000000007948 */ /* 0x000fea0003800000 */
[----:B------:R-:W-:Y:S01]  /*1610*/  NOP ;  /* 0x0000000000007918 */ /* 0x000fe20000000000 */
[----:B--2-4-:R-:W-:-:S05]  /*1620*/  IMAD.SHL.U32 R4, R2, 0x4, RZ ;  /* 0x0000000402047824 */ /* 0x014fca00078e00ff */
[----:B------:R-:W2:Y:S01]  /*1630*/  LDS R5, [R4+UR8] ;  /* 0x0000000804057984 */ /* 0x000ea20008000800 */
[----:B------:R-:W-:-:S05]  /*1640*/  IADD3 R2, P1, PT, R4, UR20, RZ ;  /* 0x0000001404027c10 */ /* 0x000fca000ff3e0ff */
[----:B------:R-:W-:-:S05]  /*1650*/  IMAD.X R3, RZ, RZ, UR21, P1 ;  /* 0x00000015ff037e24 */ /* 0x000fca00088e06ff */
[----:B--2---:R2:W3:Y:S01]  /*1660*/  ATOMG.E.EXCH.STRONG.GPU PT, RZ, [R2], R5 ;  /* 0x0000000502ff73a8 */ /* 0x0044e200041ee100 */
[----:B------:R-:W-:-:S04]  /*1670*/  DEPBAR {5,4,3,2,1,0} ;  /* 0x0000003f0000791a */ /* 0x000fc80000000000 */
[----:B------:R-:W4:Y:S02]  /*1680*/  CCTL.E.C.LDCU.IV.DEEP [UR20] ;  /* 0x0000000014007540 */ /* 0x000f240009c08000 */
[----:B----4-:R2:W-:Y:S01]  /*1690*/  UTMACCTL.IV [UR20] ;  /* 0x00000000140079b9 */ /* 0x0105e20008000000 */
[----:B------:R-:W-:Y:S01]  /*16a0*/  NOP ;  /* 0x0000000000007918 */ /* 0x000fe20000000000 */
.L_x_51:
[----:B------:R-:W-:Y:S05]  /*16b0*/  @P0 BRA `(.L_x_52) ;  /* 0x00000000000c0947 */ /* 0x000fea0003800000 */
[----:B------:R0:W-:Y:S01]  /*16c0*/  UTMACMDFLUSH ;  /* 0x00000000000079b7 */ /* 0x0001e20000000000 */
[----:B------:R-:W-:Y:S05]  /*16d0*/  @P0 BRA `(.L_x_52) ;  /* 0x0000000000040947 */ /* 0x000fea0003800000 */
[----:B------:R-:W-:-:S04]  /*16e0*/  DEPBAR.LE SB0, 0x0 ;  /* 0x000080000000791a */ /* 0x000fc80000000000 */
.L_x_52:
[----:B------:R-:W-:Y:S05]  /*16f0*/  WARPSYNC.ALL ;  /* 0x0000000000007948 */ /* 0x000fea0003800000 */
[----:B------:R-:W-:Y:S01]  /*1700*/  NOP ;  /* 0x0000000000007918 */ /* 0x000fe20000000000 */
[----:B---3--:R-:W-:Y:S01]  /*1710*/  BAR.SYNC.DEFER_BLOCKING 0x0 ;  /* 0x0000000000007b1d */ /* 0x008fe20000010000 */
[----:B--2---:R-:W-:Y:S01]  /*1720*/  SHF.R.U32.HI R2, RZ, 0x5, R0 ;  /* 0x00000005ff027819 */ /* 0x004fe20000011600 */
[----:B------:R-:W-:Y:S01]  /*1730*/  UIADD3 UR12, UPT, UPT, UR8, 0x6010, URZ ;  /* 0x00006010080c7890 */ /* 0x000fe2000fffe0ff */
[----:B------:R-:W-:Y:S01]  /*1740*/  ISETP.GE.AND P0, PT, R10, 0x1, PT ;  /* 0x000000010a00780c */ /* 0x000fe20003f06270 */
[----:B------:R-:W-:Y:S01]  /*1750*/  USHF.L.U32 UR15, UR7, 0x7, URZ ;  /* 0x00000007070f7899 */ /* 0x000fe200080006ff */
[----:B------:R-:W-:Y:S01]  /*1760*/  R2UR UR22, R2 ;  /* 0x00000000021672ca */ /* 0x000fe200000e0000 */
[----:B------:R-:W-:Y:S01]  /*1770*/  VOTEU.ALL UP0, P3 ;  /* 0x0000000000ff7886 */ /* 0x000fe20001800000 */
[----:B------:R-:W-:Y:S01]  /*1780*/  UMOV UR4, 0x1 ;  /* 0x0000000100047882 */ /* 0x000fe20000000000 */
[----:B------:R-:W-:Y:S01]  /*1790*/  VOTEU.ALL UP1, P3 ;  /* 0x0000000000ff7886 */ /* 0x000fe20001820000 */
[----:B------:R-:W-:Y:S01]  /*17a0*/  USHF.L.U32 UR19, UR9, 0x6, URZ ;  /* 0x0000000609137899 */ /* 0x000fe200080006ff */
[----:B------:R-:W-:Y:S01]  /*17b0*/  BSSY.RECONVERGENT B5, `(.L_x_53) ;  /* 0x0000018000057945 */ /* 0x000fe20003800200 */
[----:B------:R-:W-:-:S04]  /*17c0*/  @!UP0 UIADD3 UR10, UPT, UPT, -UR4, 0x100000, URZ ;  /* 0x00100000040a8890 */ /* 0x000fc8000fffe1ff */
[----:B------:R-:W-:Y:S02]  /*17d0*/  @!UP0 USHF.L.U32 UR11, UR10, 0xb, URZ ;  /* 0x0000000b0a0b8899 */ /* 0x000fe400080006ff */
[----:B------:R-:W-:Y:S02]  /*17e0*/  @!UP0 USHF.L.U32 UR10, UR10, 0x1, URZ ;  /* 0x000000010a0a8899 */ /* 0x000fe400080006ff */
[----:B------:R-:W-:-:S04]  /*17f0*/  @!UP0 UIADD3 UR4, UPT, UPT, -UR4, 0x100000, URZ ;  /* 0x0010000004048890 */ /* 0x000fc8000fffe1ff */
[----:B------:R-:W-:Y:S02]  /*1800*/  @!UP0 USHF.L.U32 UR5, UR4, 0xb, URZ ;  /* 0x0000000b04058899 */ /* 0x000fe400080006ff */
[----:B------:R-:W-:Y:S01]  /*1810*/  @!UP0 USHF.L.U32 UR4, UR4, 0x1, URZ ;  /* 0x0000000104048899 */ /* 0x000fe200080006ff */
[----:B------:R-:W-:Y:S01]  /*1820*/  VOTEU.ALL UP0, P3 ;  /* 0x0000000000ff7886 */ /* 0x000fe20001800000 */
[----:B------:R-:W2:Y:S04]  /*1830*/  FENCE.VIEW.ASYNC.S ;  /* 0x00000000000073c6 */ /* 0x000ea80000000000 */
[----:B--2---:R2:W3:Y:S06]  /*1840*/  @!UP0 SYNCS.EXCH.64 URZ, [UR8+0x6000], UR10 ;  /* 0x0060000a08ff85b2 */ /* 0x0044ec0008000100 */
[----:B------:R2:W3:Y:S02]  /*1850*/  @!UP1 SYNCS.EXCH.64 URZ, [UR8+0x6010], UR4 ;  /* 0x0060100408ff95b2 */ /* 0x0004e40008000100 */
[----:B---3--:R-:W-:Y:S06]  /*1860*/  BAR.SYNC.DEFER_BLOCKING 0x0 ;  /* 0x0000000000007b1d */ /* 0x008fec0000010000 */
[----:B------:R-:W-:Y:S05]  /*1870*/  @P3 BRA `(.L_x_54) ;  /* 0x00000000002c3947 */ /* 0x000fea0003800000 */
[----:B--2---:R-:W-:Y:S02]  /*1880*/  UMOV UR4, 0x1 ;  /* 0x0000000100047882 */ /* 0x004fe40000000000 */
[----:B------:R-:W-:-:S04]  /*1890*/  UIADD3 UR10, UPT, UPT, -UR4, 0x100000, URZ ;  /* 0x00100000040a7890 */ /* 0x000fc8000fffe1ff */
[----:B------:R-:W-:Y:S02]  /*18a0*/  USHF.L.U32 UR11, UR10, 0xb, URZ ;  /* 0x0000000b0a0b7899 */ /* 0x000fe400080006ff */
[----:B------:R-:W-:Y:S02]  /*18b0*/  USHF.L.U32 UR10, UR10, 0x1, URZ ;  /* 0x000000010a0a7899 */ /* 0x000fe400080006ff */
[----:B------:R-:W-:-:S04]  /*18c0*/  UIADD3 UR4, UPT, UPT, -UR4, 0x100000, URZ ;  /* 0x0010000004047890 */ /* 0x000fc8000fffe1ff */
[----:B------:R-:W-:Y:S02]  /*18d0*/  USHF.L.U32 UR5, UR4, 0xb, URZ ;  /* 0x0000000b04057899 */ /* 0x000fe400080006ff */
[----:B------:R-:W-:Y:S01]  /*18e0*/  USHF.L.U32 UR4, UR4, 0x1, URZ ;  /* 0x0000000104047899 */ /* 0x000fe200080006ff */
[----:B------:R-:W2:Y:S03]  /*18f0*/  FENCE.VIEW.ASYNC.S ;  /* 0x00000000000073c6 */ /* 0x000ea60000000000 */
[----:B--2---:R3:W2:Y:S08]  /*1900*/  SYNCS.EXCH.64 URZ, [UR8+0x6008], UR10 ;  /* 0x0060080a08ff75b2 */ /* 0x0046b00008000100 */
[----:B------:R3:W4:Y:S02]  /*1910*/  SYNCS.EXCH.64 URZ, [UR8+0x6018], UR4 ;  /* 0x0060180408ff75b2 */ /* 0x0007240008000100 */
[----:B---3--:R-:W-:Y:S01]  /*1920*/  NOP ;  /* 0x0000000000007918 */ /* 0x008fe20000000000 */
.L_x_54:
[----:B--2---:R-:W-:Y:S05]  /*1930*/  BSYNC.RECONVERGENT B5 ;  /* 0x0000000000057941 */ /* 0x004fea0003800200 */
.L_x_53:
[----:B------:R-:W-:Y:S05]  /*1940*/  @!P0 BRA `(.L_x_55) ;  /* 0x0000000800148947 */ /* 0x000fea0003800000 */
[----:B----4-:R-:W-:Y:S01]  /*1950*/  BAR.SYNC.DEFER_BLOCKING 0x0 ;  /* 0x0000000000007b1d */ /* 0x010fe20000010000 */
[----:B------:R-:W-:Y:S01]  /*1960*/  @!P3 IMAD.MOV.U32 R2, RZ, RZ, 0x3000 ;  /* 0x00003000ff02b424 */ /* 0x000fe200078e00ff */
[----:B------:R-:W-:Y:S02]  /*1970*/  ELECT P1, URZ, PT ;  /* 0x0000000000ff782f */ /* 0x000fe40003820000 */
[----:B------:R-:W-:Y:S02]  /*1980*/  ELECT P0, URZ, PT ;  /* 0x0000000000ff782f */ /* 0x000fe40003800000 */
[C---:B------:R-:W-:Y:S01]  /*1990*/  ISETP.LT.U32.AND P1, PT, R68.reuse, 0x20, P1 ;  /* 0x000000204400780c */ /* 0x040fe20000f21070 */
[----:B------:R-:W-:Y:S01]  /*19a0*/  UMOV UR11, UR15 ;  /* 0x0000000f000b7c82 */ /* 0x000fe20008000000 */
[----:B------:R-:W-:Y:S01]  /*19b0*/  ISETP.LT.U32.AND P0, PT, R68, 0x20, P0 ;  /* 0x000000204400780c */ /* 0x000fe20000701070 */
[----:B------:R-:W-:-:S10]  /*19c0*/  UIADD3 UR16, UPT, UPT, UR8, 0x4000, URZ ;  /* 0x0000400008107890 */ /* 0x000fd4000fffe0ff */
[----:B------:R-:W-:Y:S01]  /*19d0*/  VOTEU.ANY UP0, P1 ;  /* 0x0000000000ff7886 */ /* 0x000fe20000800100 */
[----:B------:R-:W-:Y:S01]  /*19e0*/  VOTEU.ANY UP2, P1 ;  /* 0x0000000000ff7886 */ /* 0x000fe20000840100 */
[----:B------:R-:W-:Y:S01]  /*19f0*/  VOTEU.ANY UP1, P0 ;  /* 0x0000000000ff7886 */ /* 0x000fe20000020100 */
[----:B------:R-:W-:Y:S01]  /*1a00*/  VOTEU.ANY UP3, P0 ;  /* 0x0000000000ff7886 */ /* 0x000fe20000060100 */
[----:B------:R2:W-:Y:S01]  /*1a10*/  @!P3 SYNCS.ARRIVE.TRANS64 RZ, [UR8+0x6000], R2 ;  /* 0x00600002ffffb9a7 */ /* 0x0005e20008000008 */
[----:B------:R3:W-:Y:S06]  /*1a20*/  MEMBAR.ALL.CTA ;  /* 0x0000000000007992 */ /* 0x0007ec0000008000 */
[----:B---3--:R-:W3:Y:S01]  /*1a30*/  FENCE.VIEW.ASYNC.S ;  /* 0x00000000000073c6 */ /* 0x008ee20000000000 */
[----:B------:R-:W-:Y:S01]  /*1a40*/  @UP0 UIADD3 UR9, UPT, UPT, UR8, 0x6000, URZ ;  /* 0x0000600008090890 */ /* 0x000fe2000fffe0ff */
[----:B------:R-:W-:Y:S01]  /*1a50*/  @UP0 UMOV UR10, URZ ;  /* 0x000000ff000a0c82 */ /* 0x000fe20008000000 */
[----:B------:R-:W-:Y:S01]  /*1a60*/  @UP1 UIADD3 UR17, UPT, UPT, UR8, 0x6000, URZ ;  /* 0x0000600008111890 */ /* 0x000fe2000fffe0ff */
[----:B------:R-:W-:Y:S01]  /*1a70*/  @UP1 UMOV UR18, URZ ;  /* 0x000000ff00121c82 */ /* 0x000fe20008000000 */
[----:B------:R-:W-:Y:S01]  /*1a80*/  UISETP.NE.U32.AND UP0, UPT, UR22, URZ, UPT ;  /* 0x000000ff1600728c */ /* 0x000fe2000bf05070 */
[----:B---3--:R-:W-:Y:S06]  /*1a90*/  BAR.SYNC.DEFER_BLOCKING 0x0 ;  /* 0x0000000000007b1d */ /* 0x008fec0000010000 */
[----:B------:R2:W-:Y:S02]  /*1aa0*/  @UP2 UTMALDG.2D [UR8], [UR24] ;  /* 0x00000008180025b4 */ /* 0x0005e40008008000 */
[----:B------:R-:W-:Y:S06]  /*1ab0*/  BAR.SYNC.DEFER_BLOCKING 0x0 ;  /* 0x0000000000007b1d */ /* 0x000fec0000010000 */
[----:B------:R2:W-:Y:S02]  /*1ac0*/  @UP3 UTMALDG.2D [UR16], [UR26] ;  /* 0x000000101a0035b4 */ /* 0x0005e40008008000 */
[----:B------:R-:W-:Y:S06]  /*1ad0*/  BAR.SYNC.DEFER_BLOCKING 0x0 ;  /* 0x0000000000007b1d */ /* 0x000fec0000010000 */
[----:B------:R-:W3:Y:S02]  /*1ae0*/  SYNCS.PHASECHK.TRANS64.TRYWAIT P0, [UR8+0x6000], RZ ;  /* 0x006000ffff0075a7 */ /* 0x000ee40008001108 */
[----:B--23--:R-:W-:Y:S05]  /*1af0*/  @!P0 BRA `(.L_x_56) ;  /* 0x0000000c009c8947 */ /* 0x00cfea0003800000 */
.L_x_70:
[----:B------:R-:W-:Y:S05]  /*1b00*/  BRA.U UP0, `(.L_x_57) ;  /* 0x00000001004c7547 */ /* 0x000fea000b800000 */
[----:B------:R-:W-:Y:S02]  /*1b10*/  USHF.R.U32.HI UR4, URZ, 0x4, UR8 ;  /* 0x00000004ff047899 */ /* 0x000fe40008011608 */
[----:B------:R-:W-:Y:S02]  /*1b20*/  USHF.R.U32.HI UR6, URZ, 0x4, UR16 ;  /* 0x00000004ff067899 */ /* 0x000fe40008011610 */
[----:B------:R-:W-:Y:S02]  /*1b30*/  USGXT.U32 UR4, UR4, 0xe ;  /* 0x0000000e0404789a */ /* 0x000fe40008000000 */
[----:B------:R-:W-:Y:S01]  /*1b40*/  USGXT.U32 UR6, UR6, 0xe ;  /* 0x0000000e0606789a */ /* 0x000fe20008000000 */
[----:B------:R-:W-:Y:S01]  /*1b50*/  UMOV UR10, 0xfffffffe ;  /* 0xfffffffe000a7882 */ /* 0x000fe20000000000 */
[----:B------:R-:W-:Y:S01]  /*1b60*/  UMOV UR11, 0x7fffbfdf ;  /* 0x7fffbfdf000b7882 */ /* 0x000fe20000000000 */
[----:B------:R-:W-:Y:S01]  /*1b70*/  UMOV UR5, URZ ;  /* 0x000000ff00057c82 */ /* 0x000fe20008000000 */
[----:B------:R-:W-:Y:S01]  /*1b80*/  UMOV UR7, URZ ;  /* 0x000000ff00077c82 */ /* 0x000fe20008000000 */
[----:B------:R-:W-:-:S02]  /*1b90*/  UIADD3.64 UR16, UPT, UPT, UR4, -UR10, URZ ;  /* 0x8000000a04107297 */ /* 0x000fc4000fffe0ff */
[----:B------:R-:W-:Y:S01]  /*1ba0*/  UIADD3.64 UR10, UPT, UPT, UR6, -UR10, URZ ;  /* 0x8000000a060a7297 */ /* 0x000fe2000fffe0ff */
[----:B------:R-:W-:Y:S01]  /*1bb0*/  UMOV UR28, 0x0 ;  /* 0x00000000001c7882 */ /* 0x000fe20000000000 */
[----:B------:R-:W-:Y:S01]  /*1bc0*/  UMOV UR29, 0x8100010 ;  /* 0x08100010001d7882 */ /* 0x000fe20000000000 */
[----:B------:R-:W-:Y:S01]  /*1bd0*/  UMOV UR5, 0x80004020 ;  /* 0x8000402000057882 */ /* 0x000fe20000000000 */
[----:B------:R-:W-:Y:S01]  /*1be0*/  UMOV UR7, 0x80004020 ;  /* 0x8000402000077882 */ /* 0x000fe20000000000 */
[----:B------:R-:W-:Y:S01]  /*1bf0*/  UMOV UR30, 0x0 ;  /* 0x00000000001e7882 */ /* 0x000fe20000000000 */
[----:B------:R-:W-:Y:S01]  /*1c00*/  UMOV UR31, 0x8100010 ;  /* 0x08100010001f7882 */ /* 0x000fe20000000000 */
[----:B------:R2:W-:Y:S02]  /*1c10*/  UTCHMMA gdesc[UR4], gdesc[UR6], tmem[UR23], tmem[UR28], idesc[UR29], !UPT ;  /* 0x00ff1c06040075ea */ /* 0x0005e4000f800017 */
[----:B------:R2:W-:Y:S01]  /*1c20*/  UTCHMMA gdesc[UR16], gdesc[UR10], tmem[UR23], tmem[UR30], idesc[UR31], UPT ;  /* 0x00ff1e0a100075ea */ /* 0x0005e2000b800017 */
[----:B------:R-:W-:-:S02]  /*1c30*/  NOP ;  /* 0x0000000000007918 */ /* 0x000fc40000000000 */
.L_x_57:
[----:B------:R-:W-:Y:S01]  /*1c40*/  ELECT P0, URZ, PT ;  /* 0x0000000000ff782f */ /* 0x000fe20003800000 */
[----:B--2---:R-:W-:Y:S01]  /*1c50*/  UMOV UR4, UR12 ;  /* 0x0000000c00047c82 */ /* 0x004fe20008000000 */
[----:B------:R-:W-:Y:S02]  /*1c60*/  UMOV UR5, URZ ;  /* 0x000000ff00057c82 */ /* 0x000fe40008000000 */
[----:B------:R-:W-:-:S13]  /*1c70*/  ISETP.LT.U32.AND P0, PT, R68, 0x20, P0 ;  /* 0x000000204400780c */ /* 0x000fda0000701070 */
[----:B------:R-:W-:Y:S01]  /*1c80*/  VOTEU.ANY UP0, P0 ;  /* 0x0000000000ff7886 */ /* 0x000fe20000000100 */
[----:B------:R-:W-:Y:S01]  /*1c90*/  VOTEU.ANY UP1, P0 ;  /* 0x0000000000ff7886 */ /* 0x000fe20000020100 */
[----:B------:R-:W-:-:S03]  /*1ca0*/  ISETP.GE.U32.AND P0, PT, R10, 0x21, PT ;  /* 0x000000210a00780c */ /* 0x000fc60003f06070 */
[----:B------:R-:W-:Y:S02]  /*1cb0*/  @UP0 UMOV UR4, UR4 ;  /* 0x0000000400040c82 */ /* 0x000fe40008000000 */
[----:B------:R2:W-:Y:S01]  /*1cc0*/  @UP1 UTCBAR [UR4], URZ ;  /* 0x000000ff040013e9 */ /* 0x0005e200080000ff */
[----:B------:R-:W-:Y:S06]  /*1cd0*/  BAR.SYNC.DEFER_BLOCKING 0x0 ;  /* 0x0000000000007b1d */ /* 0x000fec0000010000 */
[----:B------:R-:W3:Y:S02]  /*1ce0*/  SYNCS.PHASECHK.TRANS64.TRYWAIT P1, [UR8+0x6010], RZ ;  /* 0x006010ffff0075a7 */ /* 0x000ee40008021108 */
[----:B--23--:R-:W-:Y:S05]  /*1cf0*/  @!P1 BRA `(.L_x_58) ;  /* 0x0000000c00289947 */ /* 0x00cfea0003800000 */
.L_x_71:
[----:B------:R-:W-:Y:S01]  /*1d00*/  UMOV UR4, URZ ;  /* 0x000000ff00047c82 */ /* 0x000fe20008000000 */
[----:B------:R-:W-:Y:S05]  /*1d10*/  @!P0 BRA `(.L_x_55) ;  /* 0x0000000400208947 */ /* 0x000fea0003800000 */
[----:B------:R-:W2:Y:S01]  /*1d20*/  LDCU UR29, c[0x0][0x3a0] ;  /* 0x00007400ff1d77ac */ /* 0x000ea20008000800 */
[----:B------:R-:W-:Y:S01]  /*1d30*/  UMOV UR9, 0x1 ;  /* 0x0000000100097882 */ /* 0x000fe20000000000 */
[----:B------:R-:W-:-:S05]  /*1d40*/  UMOV UR14, 0x20 ;  /* 0x00000020000e7882 */ /* 0x000fca0000000000 */
.L_x_62:
[----:B------:R-:W-:Y:S01]  /*1d50*/  BAR.SYNC.DEFER_BLOCKING 0x0 ;  /* 0x0000000000007b1d */ /* 0x000fe20000010000 */
[----:B------:R-:W-:Y:S01]  /*1d60*/  ULEA UR28, UR9, UR8, 0x3 ;  /* 0x00000008091c7291 */ /* 0x000fe2000f8e18ff */
[----:B------:R-:W-:Y:S01]  /*1d70*/  @!P3 IMAD.MOV.U32 R2, RZ, RZ, 0x3000 ;  /* 0x00003000ff02b424 */ /* 0x000fe200078e00ff */
[----:B------:R-:W-:Y:S01]  /*1d80*/  ELECT P1, URZ, PT ;  /* 0x0000000000ff782f */ /* 0x000fe20003820000 */
[----:B------:R-:W-:-:S03]  /*1d90*/  ULEA UR12, UR9, UR8, 0xd ;  /* 0x00000008090c7291 */ /* 0x000fc6000f8e68ff */
[----:B------:R-:W-:Y:S02]  /*1da0*/  ISETP.LT.U32.AND P1, PT, R68, 0x20, P1 ;  /* 0x000000204400780c */ /* 0x000fe40000f21070 */
[----:B------:R-:W-:Y:S01]  /*1db0*/  ELECT P0, URZ, PT ;  /* 0x0000000000ff782f */ /* 0x000fe20003800000 */
[----:B------:R-:W-:-:S03]  /*1dc0*/  ULEA UR16, UR9, UR8, 0xc ;  /* 0x0000000809107291 */ /* 0x000fc6000f8e60ff */
[----:B------:R-:W-:Y:S01]  /*1dd0*/  ISETP.LT.U32.AND P0, PT, R68, 0x20, P0 ;  /* 0x000000204400780c */ /* 0x000fe20000701070 */
[----:B------:R-:W-:Y:S01]  /*1de0*/  UMOV UR18, UR14 ;  /* 0x0000000e00127c82 */ /* 0x000fe20008000000 */
[----:B------:R-:W-:Y:S02]  /*1df0*/  UIADD3 UR16, UPT, UPT, UR16, 0x4000, URZ ;  /* 0x0000400010107890 */ /* 0x000fe4000fffe0ff */
[----:B------:R-:W-:-:S03]  /*1e00*/  USHF.L.U32 UR5, UR4, 0x1f, URZ ;  /* 0x0000001f04057899 */ /* 0x000fc600080006ff */
[----:B------:R-:W-:Y:S01]  /*1e10*/  VOTEU.ANY UP0, P1 ;  /* 0x0000000000ff7886 */ /* 0x000fe20000800100 */
[----:B------:R3:W-:Y:S01]  /*1e20*/  @!P3 SYNCS.ARRIVE.TRANS64 RZ, [UR28+0x6000], R2 ;  /* 0x00600002ffffb9a7 */ /* 0x0007e2000800001c */
[----:B------:R4:W-:Y:S06]  /*1e30*/  MEMBAR.ALL.CTA ;  /* 0x0000000000007992 */ /* 0x0009ec0000008000 */
[----:B----4-:R-:W4:Y:S01]  /*1e40*/  FENCE.VIEW.ASYNC.S ;  /* 0x00000000000073c6 */ /* 0x010f220000000000 */
[----:B------:R-:W-:Y:S01]  /*1e50*/  @UP0 UIADD3 UR13, UPT, UPT, UR28, 0x6000, URZ ;  /* 0x000060001c0d0890 */ /* 0x000fe2000fffe0ff */
[----:B----4-:R-:W-:Y:S01]  /*1e60*/  VOTEU.ANY UP0, P1 ;  /* 0x0000000000ff7886 */ /* 0x010fe20000800100 */
[----:B------:R-:W-:Y:S01]  /*1e70*/  VOTEU.ANY UP1, P0 ;  /* 0x0000000000ff7886 */ /* 0x000fe20000020100 */
[----:B---3--:R-:W-:-:S04]  /*1e80*/  IMAD.U32 R2, RZ, RZ, UR5 ;  /* 0x00000005ff027e24 */ /* 0x008fc8000f8e00ff */
[----:B------:R-:W-:Y:S01]  /*1e90*/  @UP1 UIADD3 UR17, UPT, UPT, UR28, 0x6000, URZ ;  /* 0x000060001c111890 */ /* 0x000fe2000fffe0ff */
[----:B------:R-:W-:Y:S01]  /*1ea0*/  VOTEU.ANY UP1, P0 ;  /* 0x0000000000ff7886 */ /* 0x000fe20000020100 */
[----:B------:R-:W-:Y:S06]  /*1eb0*/  BAR.SYNC.DEFER_BLOCKING 0x0 ;  /* 0x0000000000007b1d */ /* 0x000fec0000010000 */
[----:B------:R3:W-:Y:S01]  /*1ec0*/  @UP0 UTMALDG.2D [UR12], [UR24] ;  /* 0x0000000c180005b4 */ /* 0x0007e20008008000 */
[----:B------:R-:W-:Y:S01]  /*1ed0*/  UISETP.NE.U32.AND UP0, UPT, UR22, URZ, UPT ;  /* 0x000000ff1600728c */ /* 0x000fe2000bf05070 */
[----:B------:R-:W-:Y:S06]  /*1ee0*/  BAR.SYNC.DEFER_BLOCKING 0x0 ;  /* 0x0000000000007b1d */ /* 0x000fec0000010000 */
[----:B------:R3:W-:Y:S02]  /*1ef0*/  @UP1 UTMALDG.2D [UR16], [UR26] ;  /* 0x000000101a0015b4 */ /* 0x0007e40008008000 */
[----:B------:R-:W-:Y:S06]  /*1f00*/  BAR.SYNC.DEFER_BLOCKING 0x0 ;  /* 0x0000000000007b1d */ /* 0x000fec0000010000 */
[----:B------:R-:W4:Y:S02]  /*1f10*/  SYNCS.PHASECHK.TRANS64.TRYWAIT P0, [UR28+0x6000], R2 ;  /* 0x00600002ff0075a7 */ /* 0x000f24000800111c */
[----:B---34-:R-:W-:Y:S05]  /*1f20*/  @!P0 BRA `(.L_x_59) ;  /* 0x0000000800a88947 */ /* 0x018fea0003800000 */
.L_x_72:
[----:B------:R-:W-:Y:S05]  /*1f30*/  BRA.U UP0, `(.L_x_60) ;  /* 0x00000001004c7547 */ /* 0x000fea000b800000 */
[----:B------:R-:W-:Y:S02]  /*1f40*/  USHF.R.U32.HI UR10, URZ, 0x4, UR12 ;  /* 0x00000004ff0a7899 */ /* 0x000fe4000801160c */
[----:B------:R-:W-:Y:S02]  /*1f50*/  USHF.R.U32.HI UR12, URZ, 0x4, UR16 ;  /* 0x00000004ff0c7899 */ /* 0x000fe40008011610 */
[----:B------:R-:W-:Y:S02]  /*1f60*/  USGXT.U32 UR10, UR10, 0xe ;  /* 0x0000000e0a0a789a */ /* 0x000fe40008000000 */
[----:B------:R-:W-:Y:S02]  /*1f70*/  USGXT.U32 UR12, UR12, 0xe ;  /* 0x0000000e0c0c789a */ /* 0x000fe40008000000 */
[----:B------:R-:W-:Y:S02]  /*1f80*/  UIADD3 UR16, UP0, UPT, UR10, 0x2, URZ ;  /* 0x000000020a107890 */ /* 0x000fe4000ff1e0ff */
[----:B------:R-:W-:Y:S01]  /*1f90*/  UIADD3 UR30, UP1, UPT, UR12, 0x2, URZ ;  /* 0x000000020c1e7890 */ /* 0x000fe2000ff3e0ff */
[----:B------:R-:W-:Y:S01]  /*1fa0*/  UMOV UR5, URZ ;  /* 0x000000ff00057c82 */ /* 0x000fe20008000000 */
[----:B------:R-:W-:Y:S01]  /*1fb0*/  UMOV UR6, URZ ;  /* 0x000000ff00067c82 */ /* 0x000fe20008000000 */
[----:B------:R-:W-:-:S02]  /*1fc0*/  UIADD3.X UR17, UPT, UPT, UR5, -0x7fffbfe0, URZ, UP0, !UPT ;  /* 0x8000402005117890 */ /* 0x000fc400087fe4ff */
[----:B------:R-:W-:Y:S01]  /*1fd0*/  UIADD3.X UR31, UPT, UPT, UR6, -0x7fffbfe0, URZ, UP1, !UPT ;  /* 0x80004020061f7890 */ /* 0x000fe20008ffe4ff */
[----:B------:R-:W-:Y:S01]  /*1fe0*/  UMOV UR32, 0x0 ;  /* 0x0000000000207882 */ /* 0x000fe20000000000 */
[----:B------:R-:W-:Y:S01]  /*1ff0*/  UMOV UR33, 0x8100010 ;  /* 0x0810001000217882 */ /* 0x000fe20000000000 */
[----:B------:R-:W-:Y:S01]  /*2000*/  UMOV UR11, 0x80004020 ;  /* 0x80004020000b7882 */ /* 0x000fe20000000000 */
[----:B------:R-:W-:Y:S01]  /*2010*/  UMOV UR13, 0x80004020 ;  /* 0x80004020000d7882 */ /* 0x000fe20000000000 */
[----:B------:R-:W-:Y:S01]  /*2020*/  UMOV UR6, 0x0 ;  /* 0x0000000000067882 */ /* 0x000fe20000000000 */
[----:B------:R-:W-:Y:S01]  /*2030*/  UMOV UR7, 0x8100010 ;  /* 0x0810001000077882 */ /* 0x000fe20000000000 */
[----:B------:R3:W-:Y:S02]  /*2040*/  UTCHMMA gdesc[UR10], gdesc[UR12], tmem[UR23], tmem[UR32], idesc[UR33], UPT ;  /* 0x00ff200c0a0075ea */ /* 0x0007e4000b800017 */
[----:B------:R3:W-:Y:S01]  /*2050*/  UTCHMMA gdesc[UR16], gdesc[UR30], tmem[UR23], tmem[UR6], idesc[UR7], UPT ;  /* 0x00ff061e100075ea */ /* 0x0007e2000b800017 */
[----:B------:R-:W-:-:S02]  /*2060*/  NOP ;  /* 0x0000000000007918 */ /* 0x000fc40000000000 */
.L_x_60:
[----:B------:R-:W-:Y:S01]  /*2070*/  ELECT P0, URZ, PT ;  /* 0x0000000000ff782f */ /* 0x000fe20003800000 */
[----:B---3--:R-:W-:-:S03]  /*2080*/  UIADD3 UR6, UPT, UPT, UR28, 0x6010, URZ ;  /* 0x000060101c067890 */ /* 0x008fc6000fffe0ff */
[----:B------:R-:W-:Y:S01]  /*2090*/  ISETP.LT.U32.AND P0, PT, R68, 0x20, P0 ;  /* 0x000000204400780c */ /* 0x000fe20000701070 */
[----:B------:R-:W-:-:S12]  /*20a0*/  UMOV UR7, URZ ;  /* 0x000000ff00077c82 */ /* 0x000fd80008000000 */
[----:B------:R-:W-:Y:S01]  /*20b0*/  VOTEU.ANY UP0, P0 ;  /* 0x0000000000ff7886 */ /* 0x000fe20000000100 */
[----:B------:R-:W-:-:S04]  /*20c0*/  VOTEU.ANY UP1, P0 ;  /* 0x0000000000ff7886 */ /* 0x000fc80000020100 */
[----:B------:R-:W-:Y:S02]  /*20d0*/  @UP0 UMOV UR6, UR6 ;  /* 0x0000000600060c82 */ /* 0x000fe40008000000 */
[----:B------:R3:W-:Y:S01]  /*20e0*/  @UP1 UTCBAR [UR6], URZ ;  /* 0x000000ff060013e9 */ /* 0x0007e200080000ff */
[----:B------:R-:W-:Y:S06]  /*20f0*/  BAR.SYNC.DEFER_BLOCKING 0x0 ;  /* 0x0000000000007b1d */ /* 0x000fec0000010000 */
[----:B------:R-:W4:Y:S02]  /*2100*/  SYNCS.PHASECHK.TRANS64.TRYWAIT P0, [UR28+0x6010], R2 ;  /* 0x00601002ff0075a7 */ /* 0x000f24000800111c */
[----:B---34-:R-:W-:Y:S05]  /*2110*/  @!P0 BRA `(.L_x_61) ;  /* 0x0000000800388947 */ /* 0x018fea0003800000 */
.L_x_73:
[----:B------:R-:W-:Y:S02]  /*2120*/  UIADD3 UR9, UPT, UPT, UR9, 0x1, URZ ;  /* 0x0000000109097890 */ /* 0x000fe4000fffe0ff */
[----:B------:R-:W-:Y:S02]  /*2130*/  UIADD3 UR14, UPT, UPT, UR14, 0x20, URZ ;  /* 0x000000200e0e7890 */ /* 0x000fe4000fffe0ff */
[----:B------:R-:W-:-:S04]  /*2140*/  UISETP.NE.U32.AND UP0, UPT, UR9, 0x2, UPT ;  /* 0x000000020900788c */ /* 0x000fc8000bf05070 */
[----:B------:R-:W-:Y:S02]  /*2150*/  USEL UR5, URZ, 0x1, UP0 ;  /* 0x00000001ff057887 */ /* 0x000fe40008000000 */
[----:B------:R-:W-:Y:S02]  /*2160*/  USEL UR9, UR9, URZ, UP0 ;  /* 0x000000ff09097287 */ /* 0x000fe40008000000 */
[----:B--2---:R-:W-:Y:S02]  /*2170*/  UISETP.GE.AND UP0, UPT, UR14, UR29, UPT ;  /* 0x0000001d0e00728c */ /* 0x004fe4000bf06270 */
[----:B------:R-:W-:-:S07]  /*2180*/  ULOP3.LUT UR4, UR4, UR5, URZ, 0x3c, !UPT ;  /* 0x0000000504047292 */ /* 0x000fce000f8e3cff */
[----:B------:R-:W-:Y:S05]  /*2190*/  BRA.U !UP0, `(.L_x_62) ;  /* 0xfffffff908ec7547 */ /* 0x000fea000b83ffff */
.L_x_55:
[----:B----4-:R-:W-:Y:S06]  /*21a0*/  BAR.SYNC.DEFER_BLOCKING 0x0 ;  /* 0x0000000000007b1d */ /* 0x010fec0000010000 */
[----:B------:R-:W-:Y:S04]  /*21b0*/  BSSY.RECONVERGENT B5, `(.L_x_63) ;  /* 0x0000004000057945 */ /* 0x000fe80003800200 */
[----:B------:R-:W-:Y:S05]  /*21c0*/  @P3 BRA `(.L_x_64) ;  /* 0x0000000000083947 */ /* 0x000fea0003800000 */
[----:B------:R-:W2:Y:S02]  /*21d0*/  SYNCS.CCTL.IV [UR8+0x6000] ;  /* 0x00600000ff0079b1 */ /* 0x000ea40008000008 */
[----:B--2---:R-:W2:Y:S02]  /*21e0*/  SYNCS.CCTL.IV [UR8+0x6010] ;  /* 0x00601000ff0079b1 */ /* 0x004ea40008000008 */
.L_x_64:
[----:B------:R-:W-:Y:S05]  /*21f0*/  BSYNC.RECONVERGENT B5 ;  /* 0x0000000000057941 */ /* 0x000fea0003800200 */
.L_x_63:
[----:B--2---:R-:W-:Y:S06]  /*2200*/  BAR.SYNC.DEFER_BLOCKING 0x0 ;  /* 0x0000000000007b1d */ /* 0x004fec0000010000 */
[----:B------:R-:W-:Y:S04]  /*2210*/  BSSY.RECONVERGENT B5, `(.L_x_65) ;  /* 0x0000004000057945 */ /* 0x000fe80003800200 */
[----:B------:R-:W-:Y:S05]  /*2220*/  @P3 BRA `(.L_x_66) ;  /* 0x0000000000083947 */ /* 0x000fea0003800000 */
[----:B------:R-:W2:Y:S02]  /*2230*/  SYNCS.CCTL.IV [UR8+0x6008] ;  /* 0x00600800ff0079b1 */ /* 0x000ea40008000008 */
[----:B--2---:R-:W2:Y:S02]  /*2240*/  SYNCS.CCTL.IV [UR8+0x6018] ;  /* 0x00601800ff0079b1 */ /* 0x004ea40008000008 */
.L_x_66:
[----:B------:R-:W-:Y:S05]  /*2250*/  BSYNC.RECONVERGENT B5 ;  /* 0x0000000000057941 */ /* 0x000fea0003800200 */
.L_x_65:
[----:B------:R-:W-:Y:S01]  /*2260*/  USHF.L.U32 UR22, UR22, 0x15, URZ ;  /* 0x0000001516167899 */ /* 0x000fe200080006ff */
[C---:B------:R-:W-:Y:S01]  /*2270*/  IMAD.SHL.U32 R2, R0.reuse, 0x80, RZ ;  /* 0x0000008000027824 */ /* 0x040fe200078e00ff */
[----:B------:R-:W-:Y:S01]  /*2280*/  ELECT P0, URZ, PT ;  /* 0x0000000000ff782f */ /* 0x000fe20003800000 */
[----:B------:R-:W-:Y:S01]  /*2290*/  IMAD.SHL.U32 R3, R0, 0x10, RZ ;  /* 0x0000001000037824 */ /* 0x000fe200078e00ff */
[----:B------:R-:W-:Y:S02]  /*22a0*/  ULOP3.LUT UR22, UR22, 0x600000, URZ, 0xc0, !UPT ;  /* 0x0060000016167892 */ /* 0x000fe4000f8ec0ff */
[----:B------:R-:W-:Y:S01]  /*22b0*/  LOP3.LUT R0, R2, 0x3f80, RZ, 0xc0, !PT ;  /* 0x00003f8002007812 */ /* 0x000fe200078ec0ff */
[----:B------:R-:W-:Y:S01]  /*22c0*/  UMOV UR9, UR19 ;  /* 0x0000001300097c82 */ /* 0x000fe20008000000 */
[----:B------:R-:W-:Y:S01]  /*22d0*/  UIADD3 UR22, UPT, UPT, UR23, UR22, URZ ;  /* 0x0000001617167290 */ /* 0x000fe2000fffe0ff */
[----:B------:R-:W-:Y:S01]  /*22e0*/  ISETP.LT.U32.AND P0, PT, R68, 0x20, P0 ;  /* 0x000000204400780c */ /* 0x000fe20000701070 */
[----:B------:R-:W-:Y:S01]  /*22f0*/  UMOV UR10, UR15 ;  /* 0x0000000f000a7c82 */ /* 0x000fe20008000000 */
[----:B------:R-:W-:-:S04]  /*2300*/  LOP3.LUT R0, R0, 0x70, R3, 0xf8, !PT ;  /* 0x0000007000007812 */ /* 0x000fc800078ef803 */
[C---:B------:R-:W-:Y:S02]  /*2310*/  LOP3.LUT R2, R0.reuse, 0x10, RZ, 0x3c, !PT ;  /* 0x0000001000027812 */ /* 0x040fe400078e3cff */
[----:B-----5:R-:W3:Y:S01]  /*2320*/  LDTM.x64 R4, tmem[UR22] ;  /* 0x00000016000479ee */ /* 0x020ee20008340000 */
[----:B------:R-:W-:Y:S01]  /*2330*/  LOP3.LUT R3, R0, 0x20, RZ, 0x3c, !PT ;  /* 0x0000002000037812 */ /* 0x000fe200078e3cff */
[----:B------:R-:W-:-:S03]  /*2340*/  NOP ;  /* 0x0000000000007918 */ /* 0x000fc60000000000 */
[----:B---3--:R-:W-:Y:S01]  /*2350*/  VOTEU.ANY UP1, P0 ;  /* 0x0000000000ff7886 */ /* 0x008fe20000020100 */
[----:B------:R-:W-:Y:S01]  /*2360*/  VOTEU.ANY UP0, P0 ;  /* 0x0000000000ff7886 */ /* 0x000fe20000000100 */
[----:B------:R-:W-:Y:S02]  /*2370*/  F2FP.F16.F32.PACK_AB R4, R5, R4 ;  /* 0x000000040504723e */ /* 0x000fe400000000ff */
[----:B------:R-:W-:Y:S02]  /*2380*/  F2FP.F16.F32.PACK_AB R5, R7, R6 ;  /* 0x000000060705723e */ /* 0x000fe400000000ff */
[----:B------:R-:W-:Y:S02]  /*2390*/  F2FP.F16.F32.PACK_AB R12, R13, R12 ;  /* 0x0000000c0d0c723e */ /* 0x000fe400000000ff */
[----:B------:R-:W-:Y:S02]  /*23a0*/  F2FP.F16.F32.PACK_AB R6, R9, R8 ;  /* 0x000000080906723e */ /* 0x000fe400000000ff */
[----:B------:R-:W-:-:S02]  /*23b0*/  F2FP.F16.F32.PACK_AB R7, R11, R10 ;  /* 0x0000000a0b07723e */ /* 0x000fc400000000ff */
[----:B------:R-:W-:Y:S02]  /*23c0*/  F2FP.F16.F32.PACK_AB R13, R15, R14 ;  /* 0x0000000e0f0d723e */ /* 0x000fe400000000ff */
[----:B------:R-:W-:Y:S01]  /*23d0*/  F2FP.F16.F32.PACK_AB R20, R21, R20 ;  /* 0x000000141514723e */ /* 0x000fe200000000ff */
[----:B--2---:R2:W-:Y:S01]  /*23e0*/  STS.128 [R0+UR8], R4 ;  /* 0x0000000400007988 */ /* 0x0045e20008000c08 */
[----:B------:R-:W-:Y:S02]  /*23f0*/  F2FP.F16.F32.PACK_AB R14, R17, R16 ;  /* 0x00000010110e723e */ /* 0x000fe400000000ff */
[----:B------:R-:W-:Y:S02]  /*2400*/  F2FP.F16.F32.PACK_AB R15, R19, R18 ;  /* 0x00000012130f723e */ /* 0x000fe400000000ff */
[----:B------:R-:W-:Y:S02]  /*2410*/  F2FP.F16.F32.PACK_AB R21, R23, R22 ;  /* 0x000000161715723e */ /* 0x000fe400000000ff */
[----:B------:R-:W-:Y:S01]  /*2420*/  F2FP.F16.F32.PACK_AB R28, R29, R28 ;  /* 0x0000001c1d1c723e */ /* 0x000fe200000000ff */
[----:B------:R2:W-:Y:S01]  /*2430*/  STS.128 [R2+UR8], R12 ;  /* 0x0000000c02007988 */ /* 0x0005e20008000c08 */
[----:B------:R-:W-:-:S02]  /*2440*/  F2FP.F16.F32.PACK_AB R22, R25, R24 ;  /* 0x000000181916723e */ /* 0x000fc400000000ff */
[----:B------:R-:W-:Y:S02]  /*2450*/  F2FP.F16.F32.PACK_AB R23, R27, R26 ;  /* 0x0000001a1b17723e */ /* 0x000fe400000000ff */
[----:B------:R-:W-:Y:S02]  /*2460*/  F2FP.F16.F32.PACK_AB R29, R31, R30 ;  /* 0x0000001e1f1d723e */ /* 0x000fe400000000ff */
[----:B------:R-:W-:Y:S01]  /*2470*/  F2FP.F16.F32.PACK_AB R36, R37, R36 ;  /* 0x000000242524723e */ /* 0x000fe200000000ff */
[----:B------:R2:W-:Y:S01]  /*2480*/  STS.128 [R3+UR8], R20 ;  /* 0x0000001403007988 */ /* 0x0005e20008000c08 */
[----:B------:R-:W-:Y:S02]  /*2490*/  F2FP.F16.F32.PACK_AB R30, R33, R32 ;  /* 0x00000020211e723e */ /* 0x000fe400000000ff */
[----:B------:R-:W-:Y:S02]  /*24a0*/  F2FP.F16.F32.PACK_AB R31, R35, R34 ;  /* 0x00000022231f723e */ /* 0x000fe400000000ff */
[----:B------:R-:W-:-:S02]  /*24b0*/  F2FP.F16.F32.PACK_AB R37, R39, R38 ;  /* 0x000000262725723e */ /* 0x000fc400000000ff */
[----:B------:R-:W-:Y:S02]  /*24c0*/  F2FP.F16.F32.PACK_AB R44, R45, R44 ;  /* 0x0000002c2d2c723e */ /* 0x000fe400000000ff */
[----:B------:R-:W-:Y:S02]  /*24d0*/  LOP3.LUT R8, R0, 0x30, RZ, 0x3c, !PT ;  /* 0x0000003000087812 */ /* 0x000fe400078e3cff */
[----:B------:R-:W-:Y:S02]  /*24e0*/  F2FP.F16.F32.PACK_AB R38, R41, R40 ;  /* 0x000000282926723e */ /* 0x000fe400000000ff */
[----:B------:R-:W-:Y:S01]  /*24f0*/  F2FP.F16.F32.PACK_AB R39, R43, R42 ;  /* 0x0000002a2b27723e */ /* 0x000fe200000000ff */
[----:B------:R2:W-:Y:S01]  /*2500*/  STS.128 [R8+UR8], R28 ;  /* 0x0000001c08007988 */ /* 0x0005e20008000c08 */
[----:B------:R-:W-:Y:S02]  /*2510*/  F2FP.F16.F32.PACK_AB R45, R47, R46 ;  /* 0x0000002e2f2d723e */ /* 0x000fe400000000ff */
[----:B------:R-:W-:-:S02]  /*2520*/  F2FP.F16.F32.PACK_AB R52, R53, R52 ;  /* 0x000000343534723e */ /* 0x000fc400000000ff */
[C---:B------:R-:W-:Y:S02]  /*2530*/  LOP3.LUT R9, R0.reuse, 0x40, RZ, 0x3c, !PT ;  /* 0x0000004000097812 */ /* 0x040fe400078e3cff */
[----:B------:R-:W-:Y:S02]  /*2540*/  F2FP.F16.F32.PACK_AB R46, R49, R48 ;  /* 0x00000030312e723e */ /* 0x000fe400000000ff */
[----:B------:R-:W-:Y:S01]  /*2550*/  F2FP.F16.F32.PACK_AB R47, R51, R50 ;  /* 0x00000032332f723e */ /* 0x000fe200000000ff */
[----:B------:R2:W-:Y:S01]  /*2560*/  STS.128 [R9+UR8], R36 ;  /* 0x0000002409007988 */ /* 0x0005e20008000c08 */
[----:B------:R-:W-:Y:S02]  /*2570*/  F2FP.F16.F32.PACK_AB R53, R55, R54 ;  /* 0x000000363735723e */ /* 0x000fe400000000ff */
[----:B------:R-:W-:Y:S02]  /*2580*/  F2FP.F16.F32.PACK_AB R60, R61, R60 ;  /* 0x0000003c3d3c723e */ /* 0x000fe400000000ff */
[----:B------:R-:W-:-:S02]  /*2590*/  LOP3.LUT R10, R0, 0x50, RZ, 0x3c, !PT ;  /* 0x00000050000a7812 */ /* 0x000fc400078e3cff */
[----:B------:R-:W-:Y:S02]  /*25a0*/  F2FP.F16.F32.PACK_AB R54, R57, R56 ;  /* 0x000000383936723e */ /* 0x000fe400000000ff */
[----:B------:R-:W-:Y:S01]  /*25b0*/  F2FP.F16.F32.PACK_AB R55, R59, R58 ;  /* 0x0000003a3b37723e */ /* 0x000fe200000000ff */
[----:B------:R2:W-:Y:S01]  /*25c0*/  STS.128 [R10+UR8], R44 ;  /* 0x0000002c0a007988 */ /* 0x0005e20008000c08 */
[----:B------:R-:W-:Y:S02]  /*25d0*/  F2FP.F16.F32.PACK_AB R61, R63, R62 ;  /* 0x0000003e3f3d723e */ /* 0x000fe400000000ff */
[C---:B------:R-:W-:Y:S02]  /*25e0*/  LOP3.LUT R11, R0.reuse, 0x60, RZ, 0x3c, !PT ;  /* 0x00000060000b7812 */ /* 0x040fe400078e3cff */
[----:B------:R-:W-:Y:S02]  /*25f0*/  F2FP.F16.F32.PACK_AB R62, R65, R64 ;  /* 0x00000040413e723e */ /* 0x000fe400000000ff */
[----:B------:R-:W-:Y:S01]  /*2600*/  F2FP.F16.F32.PACK_AB R63, R67, R66 ;  /* 0x00000042433f723e */ /* 0x000fe200000000ff */
[----:B------:R2:W-:Y:S01]  /*2610*/  STS.128 [R11+UR8], R52 ;  /* 0x000000340b007988 */ /* 0x0005e20008000c08 */
[----:B------:R-:W-:-:S05]  /*2620*/  LOP3.LUT R16, R0, 0x70, RZ, 0x3c, !PT ;  /* 0x0000007000107812 */ /* 0x000fca00078e3cff */
[----:B------:R2:W-:Y:S01]  /*2630*/  STS.128 [R16+UR8], R60 ;  /* 0x0000003c10007988 */ /* 0x0005e20008000c08 */
[----:B------:R3:W-:Y:S06]  /*2640*/  MEMBAR.ALL.CTA ;  /* 0x0000000000007992 */ /* 0x0007ec0000008000 */
[----:B---3--:R-:W3:Y:S02]  /*2650*/  FENCE.VIEW.ASYNC.S ;  /* 0x00000000000073c6 */ /* 0x008ee40000000000 */
[----:B---3--:R-:W-:Y:S06]  /*2660*/  BAR.SYNC.DEFER_BLOCKING 0x0 ;  /* 0x0000000000007b1d */ /* 0x008fec0000010000 */
[----:B------:R2:W-:Y:S01]  /*2670*/  @UP1 UTMASTG.2D [UR8], [UR20] ;  /* 0x00000008140013b5 */ /* 0x0005e20008008000 */
[----:B------:R0:W-:Y:S01]  /*2680*/  UTMACMDFLUSH ;  /* 0x00000000000079b7 */ /* 0x0001e20000000000 */
[----:B------:R-:W-:-:S04]  /*2690*/  DEPBAR.LE SB0, 0x0 ;  /* 0x000080000000791a */ /* 0x000fc80000000000 */
[----:B------:R-:W-:Y:S08]  /*26a0*/  BAR.SYNC.DEFER_BLOCKING 0x0 ;  /* 0x0000000000007b1d */ /* 0x000ff00000010000 */
[----:B------:R-:W-:Y:S06]  /*26b0*/  BAR.SYNC.DEFER_BLOCKING 0x0 ;  /* 0x0000000000007b1d */ /* 0x000fec0000010000 */
[----:B--2---:R-:W-:Y:S05]  /*26c0*/  @P2 BRA `(.L_x_67) ;  /* 0x0000000000a02947 */ /* 0x004fea0003800000 */
[----:B------:R-:W2:Y:S01]  /*26d0*/  S2UR UR5, SR_CgaCtaId ;  /* 0x00000000000579c3 */ /* 0x000ea20000008800 */
[----:B------:R-:W-:Y:S01]  /*26e0*/  NOP ;  /* 0x0000000000007918 */ /* 0x000fe20000000000 */
[----:B------:R-:W-:Y:S01]  /*26f0*/  UMOV UR4, 0x50 ;  /* 0x0000005000047882 */ /* 0x000fe20000000000 */
[----:B------:R-:W-:Y:S02]  /*2700*/  IMAD.U32 R0, RZ, RZ, UR23 ;  /* 0x00000017ff007e24 */ /* 0x000fe4000f8e00ff */
[----:B------:R-:W-:Y:S02]  /*2710*/  IMAD.MOV.U32 R3, RZ, RZ, 0x3 ;  /* 0x00000003ff037424 */ /* 0x000fe400078e00ff */
[----:B------:R-:W-:Y:S01]  /*2720*/  IMAD.MOV.U32 R7, RZ, RZ, 0x1 ;  /* 0x00000001ff077424 */ /* 0x000fe200078e00ff */
[----:B------:R-:W-:-:S04]  /*2730*/  LOP3.LUT R0, R0, 0xffff, RZ, 0xc0, !PT ;  /* 0x0000ffff00007812 */ /* 0x000fc800078ec0ff */
[----:B------:R-:W-:-:S05]  /*2740*/  SHF.R.U32.HI R0, RZ, 0x5, R0 ;  /* 0x00000005ff007819 */ /* 0x000fca0000011600 */
[----:B------:R-:W-:Y:S01]  /*2750*/  VIADD R2, R0, 0x10 ;  /* 0x0000001000027836 */ /* 0x000fe20000000000 */
[----:B------:R-:W-:Y:S01]  /*2760*/  SHF.L.U32 R0, R3, R0, RZ ;  /* 0x0000000003007219 */ /* 0x000fe200000006ff */
[----:B--2---:R-:W-:-:S03]  /*2770*/  ULEA UR6, UR5, UR4, 0x18 ;  /* 0x0000000405067291 */ /* 0x004fc6000f8ec0ff */
[----:B------:R-:W-:-:S04]  /*2780*/  SHF.L.U32 R3, R7, R2, RZ ;  /* 0x0000000207037219 */ /* 0x000fc800000006ff */
[----:B------:R-:W-:Y:S02]  /*2790*/  LOP3.LUT R0, R3, R0, RZ, 0xfc, !PT ;  /* 0x0000000003007212 */ /* 0x000fe400078efcff */
[----:B------:R-:W2:Y:S02]  /*27a0*/  LDS R5, [UR6] ;  /* 0x00000006ff057984 */ /* 0x000ea40008000800 */
[C---:B------:R-:W-:Y:S02]  /*27b0*/  LOP3.LUT R2, R0.reuse, 0xffff, RZ, 0xc0, !PT ;  /* 0x0000ffff00027812 */ /* 0x040fe400078ec0ff */
[----:B--2---:R-:W-:-:S04]  /*27c0*/  LOP3.LUT R3, R0, 0xffff, R5, 0x80, !PT ;  /* 0x0000ffff00037812 */ /* 0x004fc800078e8005 */
[----:B------:R-:W-:-:S13]  /*27d0*/  ISETP.NE.AND P0, PT, R3, R2, PT ;  /* 0x000000020300720c */ /* 0x000fda0003f05270 */
[----:B------:R-:W-:Y:S05]  /*27e0*/  @P0 BRA `(.L_x_68) ;  /* 0x0000000000500947 */ /* 0x000fea0003800000 */
[----:B------:R-:W-:Y:S02]  /*27f0*/  SHF.R.U32.HI R5, RZ, 0x10, R5 ;  /* 0x00000010ff057819 */ /* 0x000fe40000011605 */
[----:B------:R-:W-:-:S04]  /*2800*/  SHF.R.U32.HI R2, RZ, 0x10, R0 ;  /* 0x00000010ff027819 */ /* 0x000fc80000011600 */
[----:B------:R-:W-:-:S04]  /*2810*/  LOP3.LUT R5, R5, R2, RZ, 0xc0, !PT ;  /* 0x0000000205057212 */ /* 0x000fc800078ec0ff */
[----:B------:R-:W-:-:S13]  /*2820*/  ISETP.NE.AND P0, PT, R5, R2, PT ;  /* 0x000000020500720c */ /* 0x000fda0003f05270 */
[----:B------:R-:W-:Y:S05]  /*2830*/  @P0 BRA `(.L_x_69) ;  /* 0x0000000000300947 */ /* 0x000fea0003800000 */
[----:B------:R-:W-:Y:S01]  /*2840*/  R2UR UR4, R0 ;  /* 0x00000000000472ca */ /* 0x000fe200000e0000 */
[----:B------:R-:W-:Y:S01]  /*2850*/  VOTEU.ANY UR5, UPT, PT ;  /* 0x0000000000057886 */ /* 0x000fe200038e0100 */
[----:B------:R-:W2:Y:S01]  /*2860*/  S2R R0, SR_LANEID ;  /* 0x0000000000007919 */ /* 0x000ea20000000000 */
[----:B------:R-:W-:-:S10]  /*2870*/  UFLO.U32 UR5, UR5 ;  /* 0x00000005000572bd */ /* 0x000fd400080e0000 */
[----:B------:R-:W-:-:S06]  /*2880*/  ULOP3.LUT UR4, URZ, UR4, URZ, 0x33, !UPT ;  /* 0x00000004ff047292 */ /* 0x000fcc000f8e33ff */
[----:B------:R-:W-:-:S04]  /*2890*/  IMAD.U32 R2, RZ, RZ, UR4 ;  /* 0x00000004ff027e24 */ /* 0x000fc8000f8e00ff */
[----:B------:R-:W3:Y:S02]  /*28a0*/  REDUX UR7, R2 ;  /* 0x00000000020773c4 */ /* 0x000ee40000000000 */
[----:B------:R4:W-:Y:S01]  /*28b0*/  UTCATOMSWS.AND URZ, UR4 ;  /* 0x0000000400ff79e3 */ /* 0x0009e20008000000 */
[----:B--2---:R-:W-:Y:S01]  /*28c0*/  ISETP.EQ.U32.AND P0, PT, R0, UR5, PT ;  /* 0x0000000500007c0c */ /* 0x004fe2000bf02070 */
[----:B---3--:R-:W-:-:S12]  /*28d0*/  IMAD.U32 R0, RZ, RZ, UR7 ;  /* 0x00000007ff007e24 */ /* 0x008fd8000f8e00ff */
[----:B------:R4:W-:Y:S01]  /*28e0*/  @P0 ATOMS.AND RZ, [UR6], R0 ;  /* 0x00000000ffff098c */ /* 0x0009e2000a800006 */
[----:B------:R-:W-:Y:S05]  /*28f0*/  BRA `(.L_x_67) ;  /* 0x0000000000147947 */ /* 0x000fea0003800000 */
.L_x_69:
[----:B------:R-:W-:-:S07]  /*2900*/  MOV R2, 0x2920 ;  /* 0x0000292000027802 */ /* 0x000fce0000000f00 */
[----:B-1----:R-:W-:Y:S05]  /*2910*/  CALL.REL.NOINC `($__internal_0_$__cuda_sm10x_tcgen05_guardrail_trap_col_being_dealloced_not_returned_by_alloc) ;  /* 0x0000000000447944 */ /* 0x002fea0003c00000 */
[----:B------:R-:W-:Y:S05]  /*2920*/  BRA `(.L_x_67) ;  /* 0x0000000000087947 */ /* 0x000fea0003800000 */
.L_x_68:
[----:B------:R-:W-:-:S07]  /*2930*/  MOV R2, 0x2950 ;  /* 0x0000295000027802 */ /* 0x000fce0000000f00 */
[----:B-1----:R-:W-:Y:S05]  /*2940*/  CALL.REL.NOINC `($__internal_2_$__cuda_sm10x_tcgen05_guardrail_trap_unallocated_columns_being_dealloced) ;  /* 0x0000000000507944 */ /* 0x002fea0003c00000 */
.L_x_67:
[----:B------:R-:W-:Y:S01]  /*2950*/  NOP ;  /* 0x0000000000007918 */ /* 0x000fe20000000000 */
[----:B----4-:R-:W-:Y:S05]  /*2960*/  EXIT ;  /* 0x000000000000794d */ /* 0x010fea0003800000 */
.L_x_56:
[----:B------:R-:W2:Y:S02]  /*2970*/  SYNCS.PHASECHK.TRANS64.TRYWAIT P0, [UR8+0x6000], RZ ;  /* 0x006000ffff0075a7 */ /* 0x000ea40008001108 */
[----:B--2---:R-:W-:Y:S05]  /*2980*/  @!P0 BRA `(.L_x_56) ;  /* 0xfffffffc00f88947 */ /* 0x004fea000383ffff */
[----:B------:R-:W-:Y:S05]  /*2990*/  BRA `(.L_x_70) ;  /* 0xfffffff000587947 */ /* 0x000fea000383ffff */
.L_x_58:
[----:B------:R-:W2:Y:S02]  /*29a0*/  SYNCS.PHASECHK.TRANS64.TRYWAIT P1, [UR8+0x6010], RZ ;  /* 0x006010ffff0075a7 */ /* 0x000ea40008021108 */
[----:B--2---:R-:W-:Y:S05]  /*29b0*/  @!P1 BRA `(.L_x_58) ;  /* 0xfffffffc00f89947 */ /* 0x004fea000383ffff */
[----:B------:R-:W-:Y:S05]  /*29c0*/  BRA `(.L_x_71) ;  /* 0xfffffff000cc7947 */ /* 0x000fea000383ffff */
.L_x_59:
[----:B------:R-:W3:Y:S02]  /*29d0*/  SYNCS.PHASECHK.TRANS64.TRYWAIT P0, [UR28+0x6000], R2 ;  /* 0x00600002ff0075a7 */ /* 0x000ee4000800111c */
[----:B---3--:R-:W-:Y:S05]  /*29e0*/  @!P0 BRA `(.L_x_59) ;  /* 0xfffffffc00f88947 */ /* 0x008fea000383ffff */
[----:B------:R-:W-:Y:S05]  /*29f0*/  BRA `(.L_x_72) ;  /* 0xfffffff4004c7947 */ /* 0x000fea000383ffff */
.L_x_61:
[----:B------:R-:W3:Y:S02]  /*2a00*/  SYNCS.PHASECHK.TRANS64.TRYWAIT P0, [UR28+0x6010], R2 ;  /* 0x00601002ff0075a7 */ /* 0x000ee4000800111c */
[----:B---3--:R-:W-:Y:S05]  /*2a10*/  @!P0 BRA `(.L_x_61) ;  /* 0xfffffffc00f88947 */ /* 0x008fea000383ffff */
[----:B------:R-:W-:Y:S05]  /*2a20*/  BRA `(.L_x_73) ;  /* 0xfffffff400bc7947 */ /* 0x000fea000383ffff */
        .weak           $__internal_0_$__cuda_sm10x_tcgen05_guardrail_trap_col_being_dealloced_not_returned_by_alloc
        .type           $__internal_0_$__cuda_sm10x_tcgen05_guardrail_trap_col_being_dealloced_not_returned_by_alloc,@function
        .size           $__internal_0_$__cuda_sm10x_tcgen05_guardrail_trap_col_being_dealloced_not_returned_by_alloc,($__internal_1_$__cuda_sm10x_tcgen05_guardrail_trap_phase_invalid_during_alloc - $__internal_0_$__cuda_sm10x_tcgen05_guardrail_trap_col_being_dealloced_not_returned_by_alloc)
$__internal_0_$__cuda_sm10x_tcgen05_guardrail_trap_col_being_dealloced_not_returned_by_alloc:
[----:B------:R-:W-:Y:S05]  /*2a30*/  BPT.TRAP 0x1 ;  /* 0x000000040000795c */ /* 0x000fea0000300000 */
[----:B------:R-:W-:-:S04]  /*2a40*/  IMAD.MOV.U32 R3, RZ, RZ, 0x0 ;  /* 0x00000000ff037424 */ /* 0x000fc800078e00ff */
[----:B------:R-:W-:Y:S05]  /*2a50*/  RET.REL.NODEC R2 `(gluon_tcgen05) ;  /* 0xffffffd402687950 */ /* 0x000fea0003c3ffff */
        .weak           $__internal_1_$__cuda_sm10x_tcgen05_guardrail_trap_phase_invalid_during_alloc
        .type           $__internal_1_$__cuda_sm10x_tcgen05_guardrail_trap_phase_invalid_during_alloc,@function
        .size           $__internal_1_$__cuda_sm10x_tcgen05_guardrail_trap_phase_invalid_during_alloc,($__internal_2_$__cuda_sm10x_tcgen05_guardrail_trap_unallocated_columns_being_dealloced - $__internal_1_$__cuda_sm10x_tcgen05_guardrail_trap_phase_invalid_during_alloc)
$__internal_1_$__cuda_sm10x_tcgen05_guardrail_trap_phase_invalid_during_alloc:
[----:B------:R-:W-:Y:S05]  /*2a60*/  BPT.TRAP 0x1 ;  /* 0x000000040000795c */ /* 0x000fea0000300000 */
[----:B------:R-:W-:-:S04]  /*2a70*/  IMAD.MOV.U32 R3, RZ, RZ, 0x0 ;  /* 0x00000000ff037424 */ /* 0x000fc800078e00ff */
[----:B------:R-:W-:Y:S05]  /*2a80*/  RET.REL.NODEC R2 `(gluon_tcgen05) ;  /* 0xffffffd4025c7950 */ /* 0x000fea0003c3ffff */
        .weak           $__internal_2_$__cuda_sm10x_tcgen05_guardrail_trap_unallocated_columns_being_dealloced
        .type           $__internal_2_$__cuda_sm10x_tcgen05_guardrail_trap_unallocated_columns_being_dealloced,@function
        .size           $__internal_2_$__cuda_sm10x_tcgen05_guardrail_trap_unallocated_columns_being_dealloced,(.L_x_77 - $__internal_2_$__cuda_sm10x_tcgen05_guardrail_trap_unallocated_columns_being_dealloced)
$__internal_2_$__cuda_sm10x_tcgen05_guardrail_trap_unallocated_columns_being_dealloced:
[----:B------:R-:W-:Y:S05]  /*2a90*/  BPT.TRAP 0x1 ;  /* 0x000000040000795c */ /* 0x000fea0000300000 */
[----:B------:R-:W-:-:S04]  /*2aa0*/  IMAD.MOV.U32 R3, RZ, RZ, 0x0 ;  /* 0x00000000ff037424 */ /* 0x000fc800078e00ff */
[----:B------:R-:W-:Y:S05]  /*2ab0*/  RET.REL.NODEC R2 `(gluon_tcgen05) ;  /* 0xffffffd402507950 */ /* 0x000fea0003c3ffff */
.L_x_74:
[----:B------:R-:W-:-:S00]  /*2ac0*/  BRA `(.L_x_74) ;  /* 0xfffffffc00fc7947 */ /* 0x000fc0000383ffff */
[----:B------:R-:W-:-:S00]  /*2ad0*/  NOP ;  /* 0x0000000000007918 */ /* 0x000fc00000000000 */
        /* <DEDUP_REMOVED lines=10> */
.L_x_77:


//--------------------- .nv.shared.gluon_tcgen05  --------------------------
	.section	.nv.shared.gluon_tcgen05,"aw",@nobits
	.sectionflags	@""
	.align	16
	.zero		1024


//--------------------- .nv.shared.reserved.0     --------------------------
	.section	.nv.shared.reserved.0,"aw",@nobits
	.align	8
	.weak		__nv_reservedSMEM_offset_0_alias
	.size		__nv_reservedSMEM_offset_0_alias, 0, 64
	.other		__nv_reservedSMEM_offset_0_alias,@"STO_CUDA_RESERVED_SHARED STV_DEFAULT"
__nv_reservedSMEM_offset_0_alias:
	.zero		0
.nv.shared.reserved.0:
	.zero		64
	.weak		__nv_reservedSMEM_allocation_phase
	.type		__nv_reservedSMEM_allocation_phase,@object
	.size		__nv_reservedSMEM_allocation_phase,(.L_0 - __nv_reservedSMEM_allocation_phase)
__nv_reservedSMEM_allocation_phase:
	.zero		1
.L_0:
	.zero		7
	.weak		__nv_reservedSMEM_devtool_atexit_pc
	.type		__nv_reservedSMEM_devtool_atexit_pc,@object
	.size		__nv_reservedSMEM_devtool_atexit_pc,(__nv_reservedSMEM_allocation_mask - __nv_reservedSMEM_devtool_atexit_pc)
__nv_reservedSMEM_devtool_atexit_pc:
	.zero		8
	.weak		__nv_reservedSMEM_allocation_mask
	.type		__nv_reservedSMEM_allocation_mask,@object
	.size		__nv_reservedSMEM_allocation_mask,(.L_2 - __nv_reservedSMEM_allocation_mask)
__nv_reservedSMEM_allocation_mask:
	.zero		4
.L_2:


//--------------------- .nv.constant0.gluon_tcgen05 --------------------------
	.section	.nv.constant0.gluon_tcgen05,"a",@progbits
	.sectionflags	@""
	.align	4
.nv.constant0.gluon_tcgen05:
	.zero		976


//--------------------- SYMBOLS --------------------------

	.type		.nv.reservedSmem.offset0,@object
	.size		.nv.reservedSmem.offset0,0x4
	.type		.nv.reservedSmem.cap,@object
	.size		.nv.reservedSmem.cap,0x4
